	.version 1.4
	.target sm_13
	// compiled with C:\Program Files\NVIDIA GPU Computing Toolkit\CUDA\v4.1\bin/../open64/lib//be.exe
	// nvopencc 4.1 built on 2011-11-18

	//-----------------------------------------------------------
	// Compiling C:/cygwin/tmp/tmpxft_00002dd4_00000000-11_Spoc_kernels.cpp3.i (C:/Users/MATHIA~1/AppData/Local/Temp/ccBI#.a13224)
	//-----------------------------------------------------------

	//-----------------------------------------------------------
	// Options:
	//-----------------------------------------------------------
	//  Target:ptx, ISA:sm_13, Endian:little, Pointer Size:64
	//  -O3	(Optimization level)
	//  -g0	(Debug level)
	//  -m2	(Report advisories)
	//-----------------------------------------------------------

	.file	1	"C:/cygwin/tmp/tmpxft_00002dd4_00000000-10_Spoc_kernels.cudafe2.gpu"
	.file	2	"c:\program files (x86)\microsoft visual studio 10.0\vc\include\codeanalysis\sourceannotations.h"
	.file	3	"C:\Program Files\NVIDIA GPU Computing Toolkit\CUDA\v4.1\bin/../include\crt/device_runtime.h"
	.file	4	"C:\Program Files\NVIDIA GPU Computing Toolkit\CUDA\v4.1\bin/../include\host_defines.h"
	.file	5	"C:\Program Files\NVIDIA GPU Computing Toolkit\CUDA\v4.1\bin/../include\builtin_types.h"
	.file	6	"c:\program files\nvidia gpu computing toolkit\cuda\v4.1\include\device_types.h"
	.file	7	"c:\program files\nvidia gpu computing toolkit\cuda\v4.1\include\host_defines.h"
	.file	8	"c:\program files\nvidia gpu computing toolkit\cuda\v4.1\include\driver_types.h"
	.file	9	"c:\program files\nvidia gpu computing toolkit\cuda\v4.1\include\surface_types.h"
	.file	10	"c:\program files\nvidia gpu computing toolkit\cuda\v4.1\include\texture_types.h"
	.file	11	"c:\program files\nvidia gpu computing toolkit\cuda\v4.1\include\vector_types.h"
	.file	12	"c:\program files\nvidia gpu computing toolkit\cuda\v4.1\include\builtin_types.h"
	.file	13	"C:\Program Files\NVIDIA GPU Computing Toolkit\CUDA\v4.1\bin/../include\device_launch_parameters.h"
	.file	14	"c:\program files\nvidia gpu computing toolkit\cuda\v4.1\include\crt\storage_class.h"
	.file	15	"kernels/Spoc_kernels.cu"
	.file	16	"C:\Program Files\NVIDIA GPU Computing Toolkit\CUDA\v4.1\bin/../include\common_functions.h"
	.file	17	"c:\program files\nvidia gpu computing toolkit\cuda\v4.1\include\math_functions.h"
	.file	18	"c:\program files\nvidia gpu computing toolkit\cuda\v4.1\include\math_constants.h"
	.file	19	"c:\program files\nvidia gpu computing toolkit\cuda\v4.1\include\device_functions.h"
	.file	20	"c:\program files\nvidia gpu computing toolkit\cuda\v4.1\include\sm_11_atomic_functions.h"
	.file	21	"c:\program files\nvidia gpu computing toolkit\cuda\v4.1\include\sm_12_atomic_functions.h"
	.file	22	"c:\program files\nvidia gpu computing toolkit\cuda\v4.1\include\sm_13_double_functions.h"
	.file	23	"c:\program files\nvidia gpu computing toolkit\cuda\v4.1\include\sm_20_atomic_functions.h"
	.file	24	"c:\program files\nvidia gpu computing toolkit\cuda\v4.1\include\sm_20_intrinsics.h"
	.file	25	"c:\program files\nvidia gpu computing toolkit\cuda\v4.1\include\surface_functions.h"
	.file	26	"c:\program files\nvidia gpu computing toolkit\cuda\v4.1\include\texture_fetch_functions.h"
	.file	27	"c:\program files\nvidia gpu computing toolkit\cuda\v4.1\include\math_functions_dbl_ptx3.h"


	.entry vec_add (
		.param .u64 __cudaparm_vec_add_A,
		.param .u64 __cudaparm_vec_add_B,
		.param .u64 __cudaparm_vec_add_C,
		.param .s32 __cudaparm_vec_add_N)
	{
	.reg .u16 %rh<4>;
	.reg .u32 %r<5>;
	.reg .u64 %rd<10>;
	.reg .f32 %f<5>;
	.loc	15	42	0
$LDWbegin_vec_add:
	.loc	15	46	0
	cvt.u32.u16 	%r1, %tid.x;
	mov.u16 	%rh1, %ctaid.x;
	mov.u16 	%rh2, %ntid.x;
	mul.wide.u16 	%r2, %rh1, %rh2;
	add.u32 	%r3, %r1, %r2;
	cvt.s64.s32 	%rd1, %r3;
	mul.wide.s32 	%rd2, %r3, 4;
	ld.param.u64 	%rd3, [__cudaparm_vec_add_A];
	add.u64 	%rd4, %rd3, %rd2;
	ld.global.f32 	%f1, [%rd4+0];
	ld.param.u64 	%rd5, [__cudaparm_vec_add_B];
	add.u64 	%rd6, %rd5, %rd2;
	ld.global.f32 	%f2, [%rd6+0];
	add.f32 	%f3, %f1, %f2;
	ld.param.u64 	%rd7, [__cudaparm_vec_add_C];
	add.u64 	%rd8, %rd7, %rd2;
	st.global.f32 	[%rd8+0], %f3;
	.loc	15	47	0
	exit;
$LDWend_vec_add:
	} // vec_add

	.entry vec_mult (
		.param .u64 __cudaparm_vec_mult_A,
		.param .u64 __cudaparm_vec_mult_B,
		.param .u64 __cudaparm_vec_mult_C,
		.param .s32 __cudaparm_vec_mult_N)
	{
	.reg .u16 %rh<4>;
	.reg .u32 %r<5>;
	.reg .u64 %rd<10>;
	.reg .f32 %f<5>;
	.loc	15	49	0
$LDWbegin_vec_mult:
	.loc	15	53	0
	cvt.u32.u16 	%r1, %tid.x;
	mov.u16 	%rh1, %ctaid.x;
	mov.u16 	%rh2, %ntid.x;
	mul.wide.u16 	%r2, %rh1, %rh2;
	add.u32 	%r3, %r1, %r2;
	cvt.s64.s32 	%rd1, %r3;
	mul.wide.s32 	%rd2, %r3, 4;
	ld.param.u64 	%rd3, [__cudaparm_vec_mult_A];
	add.u64 	%rd4, %rd3, %rd2;
	ld.global.f32 	%f1, [%rd4+0];
	ld.param.u64 	%rd5, [__cudaparm_vec_mult_B];
	add.u64 	%rd6, %rd5, %rd2;
	ld.global.f32 	%f2, [%rd6+0];
	mul.f32 	%f3, %f1, %f2;
	ld.param.u64 	%rd7, [__cudaparm_vec_mult_C];
	add.u64 	%rd8, %rd7, %rd2;
	st.global.f32 	[%rd8+0], %f3;
	.loc	15	54	0
	exit;
$LDWend_vec_mult:
	} // vec_mult

	.entry vec_div (
		.param .u64 __cudaparm_vec_div_A,
		.param .u64 __cudaparm_vec_div_B,
		.param .u64 __cudaparm_vec_div_C,
		.param .s32 __cudaparm_vec_div_N)
	{
	.reg .u16 %rh<4>;
	.reg .u32 %r<5>;
	.reg .u64 %rd<10>;
	.reg .f32 %f<5>;
	.loc	15	56	0
$LDWbegin_vec_div:
	.loc	15	60	0
	cvt.u32.u16 	%r1, %tid.x;
	mov.u16 	%rh1, %ctaid.x;
	mov.u16 	%rh2, %ntid.x;
	mul.wide.u16 	%r2, %rh1, %rh2;
	add.u32 	%r3, %r1, %r2;
	cvt.s64.s32 	%rd1, %r3;
	mul.wide.s32 	%rd2, %r3, 4;
	ld.param.u64 	%rd3, [__cudaparm_vec_div_A];
	add.u64 	%rd4, %rd3, %rd2;
	ld.global.f32 	%f1, [%rd4+0];
	ld.param.u64 	%rd5, [__cudaparm_vec_div_B];
	add.u64 	%rd6, %rd5, %rd2;
	ld.global.f32 	%f2, [%rd6+0];
	div.full.f32 	%f3, %f1, %f2;
	ld.param.u64 	%rd7, [__cudaparm_vec_div_C];
	add.u64 	%rd8, %rd7, %rd2;
	st.global.f32 	[%rd8+0], %f3;
	.loc	15	61	0
	exit;
$LDWend_vec_div:
	} // vec_div

	.entry vec_sub (
		.param .u64 __cudaparm_vec_sub_A,
		.param .u64 __cudaparm_vec_sub_B,
		.param .u64 __cudaparm_vec_sub_C,
		.param .s32 __cudaparm_vec_sub_N)
	{
	.reg .u16 %rh<4>;
	.reg .u32 %r<5>;
	.reg .u64 %rd<10>;
	.reg .f32 %f<5>;
	.loc	15	63	0
$LDWbegin_vec_sub:
	.loc	15	67	0
	cvt.u32.u16 	%r1, %tid.x;
	mov.u16 	%rh1, %ctaid.x;
	mov.u16 	%rh2, %ntid.x;
	mul.wide.u16 	%r2, %rh1, %rh2;
	add.u32 	%r3, %r1, %r2;
	cvt.s64.s32 	%rd1, %r3;
	mul.wide.s32 	%rd2, %r3, 4;
	ld.param.u64 	%rd3, [__cudaparm_vec_sub_A];
	add.u64 	%rd4, %rd3, %rd2;
	ld.global.f32 	%f1, [%rd4+0];
	ld.param.u64 	%rd5, [__cudaparm_vec_sub_B];
	add.u64 	%rd6, %rd5, %rd2;
	ld.global.f32 	%f2, [%rd6+0];
	sub.f32 	%f3, %f1, %f2;
	ld.param.u64 	%rd7, [__cudaparm_vec_sub_C];
	add.u64 	%rd8, %rd7, %rd2;
	st.global.f32 	[%rd8+0], %f3;
	.loc	15	68	0
	exit;
$LDWend_vec_sub:
	} // vec_sub

	.entry vec_fma (
		.param .u64 __cudaparm_vec_fma_A,
		.param .u64 __cudaparm_vec_fma_B,
		.param .u64 __cudaparm_vec_fma_C,
		.param .u64 __cudaparm_vec_fma_D,
		.param .s32 __cudaparm_vec_fma_N)
	{
	.reg .u16 %rh<4>;
	.reg .u32 %r<5>;
	.reg .u64 %rd<12>;
	.reg .f32 %f<6>;
	.loc	15	71	0
$LDWbegin_vec_fma:
	.loc	15	75	0
	cvt.u32.u16 	%r1, %tid.x;
	mov.u16 	%rh1, %ctaid.x;
	mov.u16 	%rh2, %ntid.x;
	mul.wide.u16 	%r2, %rh1, %rh2;
	add.u32 	%r3, %r1, %r2;
	cvt.s64.s32 	%rd1, %r3;
	mul.wide.s32 	%rd2, %r3, 4;
	ld.param.u64 	%rd3, [__cudaparm_vec_fma_A];
	add.u64 	%rd4, %rd3, %rd2;
	ld.global.f32 	%f1, [%rd4+0];
	ld.param.u64 	%rd5, [__cudaparm_vec_fma_B];
	add.u64 	%rd6, %rd5, %rd2;
	ld.global.f32 	%f2, [%rd6+0];
	ld.param.u64 	%rd7, [__cudaparm_vec_fma_C];
	add.u64 	%rd8, %rd7, %rd2;
	ld.global.f32 	%f3, [%rd8+0];
	mad.f32 	%f4, %f2, %f3, %f1;
	ld.param.u64 	%rd9, [__cudaparm_vec_fma_D];
	add.u64 	%rd10, %rd9, %rd2;
	st.global.f32 	[%rd10+0], %f4;
	.loc	15	76	0
	exit;
$LDWend_vec_fma:
	} // vec_fma

	.entry vec_add_64 (
		.param .u64 __cudaparm_vec_add_64_A,
		.param .u64 __cudaparm_vec_add_64_B,
		.param .u64 __cudaparm_vec_add_64_C,
		.param .s32 __cudaparm_vec_add_64_N)
	{
	.reg .u16 %rh<4>;
	.reg .u32 %r<5>;
	.reg .u64 %rd<10>;
	.reg .f64 %fd<5>;
	.loc	15	79	0
$LDWbegin_vec_add_64:
	.loc	15	83	0
	cvt.u32.u16 	%r1, %tid.x;
	mov.u16 	%rh1, %ctaid.x;
	mov.u16 	%rh2, %ntid.x;
	mul.wide.u16 	%r2, %rh1, %rh2;
	add.u32 	%r3, %r1, %r2;
	cvt.s64.s32 	%rd1, %r3;
	mul.wide.s32 	%rd2, %r3, 8;
	ld.param.u64 	%rd3, [__cudaparm_vec_add_64_A];
	add.u64 	%rd4, %rd3, %rd2;
	ld.global.f64 	%fd1, [%rd4+0];
	ld.param.u64 	%rd5, [__cudaparm_vec_add_64_B];
	add.u64 	%rd6, %rd5, %rd2;
	ld.global.f64 	%fd2, [%rd6+0];
	add.f64 	%fd3, %fd1, %fd2;
	ld.param.u64 	%rd7, [__cudaparm_vec_add_64_C];
	add.u64 	%rd8, %rd7, %rd2;
	st.global.f64 	[%rd8+0], %fd3;
	.loc	15	84	0
	exit;
$LDWend_vec_add_64:
	} // vec_add_64

	.entry sum (
		.param .u64 __cudaparm_sum_vec1,
		.param .u64 __cudaparm_sum_result,
		.param .u64 __cudaparm_sum_tmp1,
		.param .s32 __cudaparm_sum_count)
	{
	.reg .u16 %rh<4>;
	.reg .u32 %r<29>;
	.reg .u64 %rd<20>;
	.reg .pred %p<7>;
	.loc	15	91	0
$LDWbegin_sum:
	ld.param.s32 	%r1, [__cudaparm_sum_count];
	shr.s32 	%r2, %r1, 31;
	mov.s32 	%r3, 1;
	and.b32 	%r4, %r2, %r3;
	add.s32 	%r5, %r4, %r1;
	shr.s32 	%r6, %r5, 1;
	mov.u16 	%rh1, %ctaid.x;
	mov.u16 	%rh2, %ntid.x;
	mul.wide.u16 	%r7, %rh1, %rh2;
	cvt.u32.u16 	%r8, %tid.x;
	add.u32 	%r9, %r8, %r7;
	setp.le.s32 	%p1, %r6, %r9;
	@%p1 bra 	$Lt_6_3586;
	.loc	15	97	0
	cvt.s64.s32 	%rd1, %r9;
	mul.wide.s32 	%rd2, %r9, 4;
	ld.param.u64 	%rd3, [__cudaparm_sum_vec1];
	add.u64 	%rd4, %rd2, %rd3;
	ld.global.s32 	%r10, [%rd4+0];
	add.s32 	%r11, %r6, %r9;
	cvt.s64.s32 	%rd5, %r11;
	mul.wide.s32 	%rd6, %r11, 4;
	add.u64 	%rd7, %rd3, %rd6;
	ld.global.s32 	%r12, [%rd7+0];
	add.s32 	%r13, %r10, %r12;
	ld.param.u64 	%rd8, [__cudaparm_sum_tmp1];
	add.u64 	%rd9, %rd8, %rd2;
	st.global.s32 	[%rd9+0], %r13;
$Lt_6_3586:
	.loc	15	98	0
	bar.sync 	0;
	.loc	15	100	0
	shr.s32 	%r14, %r6, 31;
	mov.s32 	%r15, 1;
	and.b32 	%r16, %r14, %r15;
	add.s32 	%r17, %r16, %r6;
	shr.s32 	%r18, %r17, 1;
	mov.s32 	%r19, %r18;
	mov.u32 	%r20, 0;
	setp.eq.u32 	%p2, %r18, %r20;
	@%p2 bra 	$Lt_6_4098;
$Lt_6_4610:
	setp.ge.u32 	%p3, %r9, %r19;
	@%p3 bra 	$Lt_6_4866;
	.loc	15	103	0
	cvt.s64.s32 	%rd10, %r9;
	mul.wide.s32 	%rd11, %r9, 4;
	ld.param.u64 	%rd12, [__cudaparm_sum_tmp1];
	add.u64 	%rd13, %rd11, %rd12;
	ld.global.s32 	%r21, [%rd13+0];
	add.u32 	%r22, %r9, %r19;
	cvt.u64.u32 	%rd14, %r22;
	mul.wide.u32 	%rd15, %r22, 4;
	add.u64 	%rd16, %rd12, %rd15;
	ld.global.s32 	%r23, [%rd16+0];
	add.s32 	%r24, %r21, %r23;
	st.global.s32 	[%rd13+0], %r24;
$Lt_6_4866:
	.loc	15	104	0
	bar.sync 	0;
	.loc	15	100	0
	shr.u32 	%r19, %r19, 1;
	mov.u32 	%r25, 0;
	setp.ne.u32 	%p4, %r19, %r25;
	@%p4 bra 	$Lt_6_4610;
$Lt_6_4098:
	mov.u32 	%r26, 0;
	setp.ne.s32 	%p5, %r9, %r26;
	@%p5 bra 	$Lt_6_5634;
	.loc	15	107	0
	ld.param.u64 	%rd17, [__cudaparm_sum_tmp1];
	ld.global.s32 	%r27, [%rd17+0];
	ld.param.u64 	%rd18, [__cudaparm_sum_result];
	st.global.s32 	[%rd18+0], %r27;
$Lt_6_5634:
	.loc	15	108	0
	exit;
$LDWend_sum:
	} // sum

	.entry spoc_max (
		.param .u64 __cudaparm_spoc_max_input,
		.param .u64 __cudaparm_spoc_max_output,
		.param .s32 __cudaparm_spoc_max_size)
	{
	.reg .u16 %rh<4>;
	.reg .u32 %r<11>;
	.reg .u64 %rd<5>;
	.reg .f64 %fd<6>;
	.reg .pred %p<6>;
	.loc	15	111	0
$LDWbegin_spoc_max:
	cvt.u32.u16 	%r1, %tid.x;
	mov.u16 	%rh1, %ctaid.x;
	mov.u16 	%rh2, %ntid.x;
	mul.wide.u16 	%r2, %rh1, %rh2;
	add.u32 	%r3, %r1, %r2;
	mov.u32 	%r4, 0;
	setp.le.s32 	%p1, %r3, %r4;
	@%p1 bra 	$Lt_7_2818;
	bra.uni 	$LBB10_spoc_max;
$Lt_7_2818:
	.loc	15	115	0
	ld.param.u64 	%rd1, [__cudaparm_spoc_max_input];
	ld.global.f64 	%fd1, [%rd1+0];
	abs.f64 	%fd2, %fd1;
	ld.param.s32 	%r5, [__cudaparm_spoc_max_size];
	mov.u32 	%r6, 1;
	setp.le.s32 	%p2, %r5, %r6;
	@%p2 bra 	$Lt_7_3330;
	ld.param.s32 	%r5, [__cudaparm_spoc_max_size];
	sub.s32 	%r7, %r5, 1;
	ld.param.u64 	%rd1, [__cudaparm_spoc_max_input];
	add.u64 	%rd2, %rd1, 8;
	mov.s32 	%r8, 1;
	mov.s32 	%r9, %r7;
$Lt_7_3842:
 //<loop> Loop body line 115, nesting depth: 1, estimated iterations: unknown
	ld.global.f64 	%fd3, [%rd2+0];
	abs.f64 	%fd4, %fd3;
	setp.gt.f64 	%p3, %fd4, %fd2;
	@!%p3 bra 	$Lt_7_4098;
	.loc	15	119	0
	mov.f64 	%fd2, %fd4;
$Lt_7_4098:
	add.s32 	%r8, %r8, 1;
	add.u64 	%rd2, %rd2, 8;
	.loc	15	115	0
	ld.param.s32 	%r5, [__cudaparm_spoc_max_size];
	.loc	15	119	0
	setp.ne.s32 	%p4, %r5, %r8;
	@%p4 bra 	$Lt_7_3842;
$Lt_7_3330:
	.loc	15	121	0
	ld.param.u64 	%rd3, [__cudaparm_spoc_max_output];
	st.global.f64 	[%rd3+0], %fd2;
$LBB10_spoc_max:
	.loc	15	122	0
	exit;
$LDWend_spoc_max:
	} // spoc_max

	.entry int_bubble_filter (
		.param .u64 __cudaparm_int_bubble_filter_input,
		.param .u64 __cudaparm_int_bubble_filter_vec1,
		.param .u64 __cudaparm_int_bubble_filter_output,
		.param .s32 __cudaparm_int_bubble_filter_count)
	{
	.reg .u16 %rh<4>;
	.reg .u32 %r<36>;
	.reg .u64 %rd<15>;
	.reg .pred %p<9>;
	.loc	15	128	0
$LDWbegin_int_bubble_filter:
	mov.u16 	%rh1, %ctaid.x;
	mov.u16 	%rh2, %ntid.x;
	mul.wide.u16 	%r1, %rh1, %rh2;
	cvt.u32.u16 	%r2, %tid.x;
	add.u32 	%r3, %r2, %r1;
	ld.param.s32 	%r4, [__cudaparm_int_bubble_filter_count];
	shr.s32 	%r5, %r4, 31;
	mov.s32 	%r6, 1;
	and.b32 	%r7, %r5, %r6;
	add.s32 	%r8, %r7, %r4;
	shr.s32 	%r9, %r8, 1;
	setp.gt.s32 	%p1, %r3, %r9;
	@%p1 bra 	$Lt_8_6146;
	.loc	15	135	0
	mul.lo.s32 	%r10, %r3, 2;
	cvt.s64.s32 	%rd1, %r10;
	mul.wide.s32 	%rd2, %r10, 4;
	ld.param.u64 	%rd3, [__cudaparm_int_bubble_filter_vec1];
	add.u64 	%rd4, %rd3, %rd2;
	ld.param.u64 	%rd5, [__cudaparm_int_bubble_filter_output];
	add.u64 	%rd6, %rd2, %rd5;
	ld.global.s32 	%r11, [%rd4+0];
	st.global.s32 	[%rd6+0], %r11;
	.loc	15	136	0
	ld.global.s32 	%r12, [%rd4+4];
	st.global.s32 	[%rd6+4], %r12;
	.loc	15	128	0
	ld.param.s32 	%r4, [__cudaparm_int_bubble_filter_count];
	.loc	15	136	0
	mul.lo.s32 	%r13, %r4, 2;
	mov.u32 	%r14, 0;
	setp.le.s32 	%p2, %r13, %r14;
	@%p2 bra 	$Lt_8_6658;
	mov.s32 	%r15, %r13;
	mov.s32 	%r16, 0;
	mov.s32 	%r17, 1;
	mov.s32 	%r18, %r15;
$Lt_8_7170:
 //<loop> Loop body line 136, nesting depth: 1, estimated iterations: unknown
	.loc	15	141	0
	mov.s32 	%r19, 0;
	set.eq.u32.s32 	%r20, %r17, %r19;
	neg.s32 	%r17, %r20;
	add.s32 	%r21, %r10, %r17;
	add.s32 	%r22, %r21, 1;
	setp.le.s32 	%p3, %r4, %r22;
	@%p3 bra 	$Lt_8_7426;
	.loc	15	145	0
	cvt.s64.s32 	%rd7, %r21;
	mul.wide.s32 	%rd8, %r21, 4;
	ld.param.u64 	%rd9, [__cudaparm_int_bubble_filter_input];
	add.u64 	%rd10, %rd9, %rd8;
	ld.global.s32 	%r23, [%rd10+0];
	mov.s32 	%r24, 0;
	setp.eq.s32 	%p4, %r23, %r24;
	@!%p4 bra 	$Lt_8_9474;
	ld.global.s32 	%r25, [%rd10+4];
	mov.u32 	%r26, 0;
	setp.eq.s32 	%p5, %r25, %r26;
	@%p5 bra 	$L_8_5634;
	.loc	15	147	0
	mov.s32 	%r27, 1;
	st.global.s32 	[%rd10+0], %r27;
	.loc	15	148	0
	mov.s32 	%r28, 0;
	st.global.s32 	[%rd10+4], %r28;
	.loc	15	149	0
	add.u64 	%rd11, %rd8, %rd5;
	ld.global.s32 	%r29, [%rd11+4];
	st.global.s32 	[%rd11+0], %r29;
	.loc	15	150	0
	mov.s32 	%r30, 0;
	st.global.s32 	[%rd11+4], %r30;
	bra.uni 	$L_8_5378;
$Lt_8_9474:
$L_8_5634:
	.loc	15	156	0
	@!%p4 bra 	$Lt_8_7938;
	.loc	15	155	0
	mov.s32 	%r31, 0;
	add.u64 	%rd12, %rd8, %rd5;
	st.global.s32 	[%rd12+0], %r31;
$Lt_8_7938:
	ld.global.s32 	%r32, [%rd10+4];
	mov.u32 	%r33, 0;
	setp.ne.s32 	%p6, %r32, %r33;
	@%p6 bra 	$Lt_8_8450;
	.loc	15	157	0
	mov.s32 	%r34, 0;
	add.u64 	%rd13, %rd8, %rd5;
	st.global.s32 	[%rd13+4], %r34;
$Lt_8_8450:
$L_8_5378:
$Lt_8_7426:
	.loc	15	160	0
	bar.sync 	0;
	add.s32 	%r16, %r16, 1;
	setp.ne.s32 	%p7, %r13, %r16;
	@%p7 bra 	$Lt_8_7170;
$Lt_8_6658:
$Lt_8_6146:
	.loc	15	163	0
	exit;
$LDWend_int_bubble_filter:
	} // int_bubble_filter



// ===== COMPILED SASS (sm_100) =====

	.target	sm_100

	.elftype	@"ET_EXEC"


//--------------------- .note.nv.tkinfo           --------------------------
	.section	.note.nv.tkinfo,"",@"SHT_NOTE"
	.sectionflags	@"SHF_NOTE_NV_TKINFO"
	.tkinfo
        /*0018*/ 	.word	0x00000002
        /*0030*/ 	.string	""
        /*0030*/ 	.string	"ptxas"
        /*0030*/ 	.string	"Cuda compilation tools, release 13.0, V13.0.88"
        /*0030*/ 	.string	"Build cuda_13.0.r13.0/compiler.36424714_0"
        /*0030*/ 	.string	"-arch sm_100 "



//--------------------- .note.nv.cuinfo           --------------------------
	.section	.note.nv.cuinfo,"",@"SHT_NOTE"
	.sectionflags	@"SHF_NOTE_NV_CUINFO"
        /*0018*/ 	.short	0x0002
        /*001a*/ 	.short	0x000d
        /*001c*/ 	.short	0x0082
	.zero		2


//--------------------- .nv.info                  --------------------------
	.section	.nv.info,"",@"SHT_CUDA_INFO"
	.align	4


	//----- nvinfo : EIATTR_REGCOUNT
	.align		4
        /*0000*/ 	.byte	0x04, 0x2f
        /*0002*/ 	.short	(.L_1 - .L_0)
	.align		4
.L_0:
        /*0004*/ 	.word	index@(vec_add)
        /*0008*/ 	.word	0x0000000c


	//----- nvinfo : EIATTR_FRAME_SIZE
	.align		4
.L_1:
        /*000c*/ 	.byte	0x04, 0x11
        /*000e*/ 	.short	(.L_3 - .L_2)
	.align		4
.L_2:
        /*0010*/ 	.word	index@(vec_add)
        /*0014*/ 	.word	0x00000000


	//----- nvinfo : EIATTR_REGCOUNT
	.align		4
.L_3:
        /*0018*/ 	.byte	0x04, 0x2f
        /*001a*/ 	.short	(.L_5 - .L_4)
	.align		4
.L_4:
        /*001c*/ 	.word	index@(vec_mult)
        /*0020*/ 	.word	0x0000000c


	//----- nvinfo : EIATTR_FRAME_SIZE
	.align		4
.L_5:
        /*0024*/ 	.byte	0x04, 0x11
        /*0026*/ 	.short	(.L_7 - .L_6)
	.align		4
.L_6:
        /*0028*/ 	.word	index@(vec_mult)
        /*002c*/ 	.word	0x00000000


	//----- nvinfo : EIATTR_REGCOUNT
	.align		4
.L_7:
        /*0030*/ 	.byte	0x04, 0x2f
        /*0032*/ 	.short	(.L_9 - .L_8)
	.align		4
.L_8:
        /*0034*/ 	.word	index@(vec_div)
        /*0038*/ 	.word	0x0000000e


	//----- nvinfo : EIATTR_FRAME_SIZE
	.align		4
.L_9:
        /*003c*/ 	.byte	0x04, 0x11
        /*003e*/ 	.short	(.L_11 - .L_10)
	.align		4
.L_10:
        /*0040*/ 	.word	index@(vec_div)
        /*0044*/ 	.word	0x00000000


	//----- nvinfo : EIATTR_REGCOUNT
	.align		4
.L_11:
        /*0048*/ 	.byte	0x04, 0x2f
        /*004a*/ 	.short	(.L_13 - .L_12)
	.align		4
.L_12:
        /*004c*/ 	.word	index@(vec_sub)
        /*0050*/ 	.word	0x0000000c


	//----- nvinfo : EIATTR_FRAME_SIZE
	.align		4
.L_13:
        /*0054*/ 	.byte	0x04, 0x11
        /*0056*/ 	.short	(.L_15 - .L_14)
	.align		4
.L_14:
        /*0058*/ 	.word	index@(vec_sub)
        /*005c*/ 	.word	0x00000000


	//----- nvinfo : EIATTR_REGCOUNT
	.align		4
.L_15:
        /*0060*/ 	.byte	0x04, 0x2f
        /*0062*/ 	.short	(.L_17 - .L_16)
	.align		4
.L_16:
        /*0064*/ 	.word	index@(vec_fma)
        /*0068*/ 	.word	0x0000000e


	//----- nvinfo : EIATTR_FRAME_SIZE
	.align		4
.L_17:
        /*006c*/ 	.byte	0x04, 0x11
        /*006e*/ 	.short	(.L_19 - .L_18)
	.align		4
.L_18:
        /*0070*/ 	.word	index@(vec_fma)
        /*0074*/ 	.word	0x00000000


	//----- nvinfo : EIATTR_REGCOUNT
	.align		4
.L_19:
        /*0078*/ 	.byte	0x04, 0x2f
        /*007a*/ 	.short	(.L_21 - .L_20)
	.align		4
.L_20:
        /*007c*/ 	.word	index@(vec_add_64)
        /*0080*/ 	.word	0x0000000e


	//----- nvinfo : EIATTR_FRAME_SIZE
	.align		4
.L_21:
        /*0084*/ 	.byte	0x04, 0x11
        /*0086*/ 	.short	(.L_23 - .L_22)
	.align		4
.L_22:
        /*0088*/ 	.word	index@(vec_add_64)
        /*008c*/ 	.word	0x00000000


	//----- nvinfo : EIATTR_REGCOUNT
	.align		4
.L_23:
        /*0090*/ 	.byte	0x04, 0x2f
        /*0092*/ 	.short	(.L_25 - .L_24)
	.align		4
.L_24:
        /*0094*/ 	.word	index@(sum)
        /*0098*/ 	.word	0x0000000e


	//----- nvinfo : EIATTR_FRAME_SIZE
	.align		4
.L_25:
        /*009c*/ 	.byte	0x04, 0x11
        /*009e*/ 	.short	(.L_27 - .L_26)
	.align		4
.L_26:
        /*00a0*/ 	.word	index@(sum)
        /*00a4*/ 	.word	0x00000000


	//----- nvinfo : EIATTR_REGCOUNT
	.align		4
.L_27:
        /*00a8*/ 	.byte	0x04, 0x2f
        /*00aa*/ 	.short	(.L_29 - .L_28)
	.align		4
.L_28:
        /*00ac*/ 	.word	index@(spoc_max)
        /*00b0*/ 	.word	0x00000010


	//----- nvinfo : EIATTR_FRAME_SIZE
	.align		4
.L_29:
        /*00b4*/ 	.byte	0x04, 0x11
        /*00b6*/ 	.short	(.L_31 - .L_30)
	.align		4
.L_30:
        /*00b8*/ 	.word	index@(spoc_max)
        /*00bc*/ 	.word	0x00000000


	//----- nvinfo : EIATTR_REGCOUNT
	.align		4
.L_31:
        /*00c0*/ 	.byte	0x04, 0x2f
        /*00c2*/ 	.short	(.L_33 - .L_32)
	.align		4
.L_32:
        /*00c4*/ 	.word	index@(int_bubble_filter)
        /*00c8*/ 	.word	0x00000012


	//----- nvinfo : EIATTR_FRAME_SIZE
	.align		4
.L_33:
        /*00cc*/ 	.byte	0x04, 0x11
        /*00ce*/ 	.short	(.L_35 - .L_34)
	.align		4
.L_34:
        /*00d0*/ 	.word	index@(int_bubble_filter)
        /*00d4*/ 	.word	0x00000000


	//----- nvinfo : EIATTR_MIN_STACK_SIZE
	.align		4
.L_35:
        /*00d8*/ 	.byte	0x04, 0x12
        /*00da*/ 	.short	(.L_37 - .L_36)
	.align		4
.L_36:
        /*00dc*/ 	.word	index@(int_bubble_filter)
        /*00e0*/ 	.word	0x00000000


	//----- nvinfo : EIATTR_MIN_STACK_SIZE
	.align		4
.L_37:
        /*00e4*/ 	.byte	0x04, 0x12
        /*00e6*/ 	.short	(.L_39 - .L_38)
	.align		4
.L_38:
        /*00e8*/ 	.word	index@(spoc_max)
        /*00ec*/ 	.word	0x00000000


	//----- nvinfo : EIATTR_MIN_STACK_SIZE
	.align		4
.L_39:
        /*00f0*/ 	.byte	0x04, 0x12
        /*00f2*/ 	.short	(.L_41 - .L_40)
	.align		4
.L_40:
        /*00f4*/ 	.word	index@(sum)
        /*00f8*/ 	.word	0x00000000


	//----- nvinfo : EIATTR_MIN_STACK_SIZE
	.align		4
.L_41:
        /*00fc*/ 	.byte	0x04, 0x12
        /*00fe*/ 	.short	(.L_43 - .L_42)
	.align		4
.L_42:
        /*0100*/ 	.word	index@(vec_add_64)
        /*0104*/ 	.word	0x00000000


	//----- nvinfo : EIATTR_MIN_STACK_SIZE
	.align		4
.L_43:
        /*0108*/ 	.byte	0x04, 0x12
        /*010a*/ 	.short	(.L_45 - .L_44)
	.align		4
.L_44:
        /*010c*/ 	.word	index@(vec_fma)
        /*0110*/ 	.word	0x00000000


	//----- nvinfo : EIATTR_MIN_STACK_SIZE
	.align		4
.L_45:
        /*0114*/ 	.byte	0x04, 0x12
        /*0116*/ 	.short	(.L_47 - .L_46)
	.align		4
.L_46:
        /*0118*/ 	.word	index@(vec_sub)
        /*011c*/ 	.word	0x00000000


	//----- nvinfo : EIATTR_MIN_STACK_SIZE
	.align		4
.L_47:
        /*0120*/ 	.byte	0x04, 0x12
        /*0122*/ 	.short	(.L_49 - .L_48)
	.align		4
.L_48:
        /*0124*/ 	.word	index@(vec_div)
        /*0128*/ 	.word	0x00000000


	//----- nvinfo : EIATTR_MIN_STACK_SIZE
	.align		4
.L_49:
        /*012c*/ 	.byte	0x04, 0x12
        /*012e*/ 	.short	(.L_51 - .L_50)
	.align		4
.L_50:
        /*0130*/ 	.word	index@(vec_mult)
        /*0134*/ 	.word	0x00000000


	//----- nvinfo : EIATTR_MIN_STACK_SIZE
	.align		4
.L_51:
        /*0138*/ 	.byte	0x04, 0x12
        /*013a*/ 	.short	(.L_53 - .L_52)
	.align		4
.L_52:
        /*013c*/ 	.word	index@(vec_add)
        /*0140*/ 	.word	0x00000000
.L_53:


//--------------------- .nv.compat                --------------------------
	.section	.nv.compat,"",@"SHT_CUDA_COMPAT_INFO"
	.align	4
        /*0000*/ 	.byte	0x02, 0x09, 0x00, 0x00, 0x02, 0x02, 0x01, 0x00, 0x02, 0x05, 0x05, 0x00, 0x03, 0x07, 0x01, 0x01
        /*0010*/ 	.byte	0x02, 0x03, 0x00, 0x00, 0x02, 0x06, 0x01, 0x00, 0x04, 0x0b, 0x08, 0x00, 0x01, 0x00, 0x00, 0x00
        /*0020*/ 	.byte	0x00, 0x00, 0x00, 0x00


//--------------------- .nv.info.int_bubble_filter --------------------------
	.section	.nv.info.int_bubble_filter,"",@"SHT_CUDA_INFO"
	.sectionflags	@""
	.align	4


	//----- nvinfo : EIATTR_CUDA_API_VERSION
	.align		4
        /*0000*/ 	.byte	0x04, 0x37
        /*0002*/ 	.short	(.L_55 - .L_54)
.L_54:
        /*0004*/ 	.word	0x00000082


	//----- nvinfo : EIATTR_KPARAM_INFO
	.align		4
.L_55:
        /*0008*/ 	.byte	0x04, 0x17
        /*000a*/ 	.short	(.L_57 - .L_56)
.L_56:
        /*000c*/ 	.word	0x00000000
        /*0010*/ 	.short	0x0003
        /*0012*/ 	.short	0x0018
        /*0014*/ 	.byte	0x00, 0xf0, 0x11, 0x00


	//----- nvinfo : EIATTR_KPARAM_INFO
	.align		4
.L_57:
        /*0018*/ 	.byte	0x04, 0x17
        /*001a*/ 	.short	(.L_59 - .L_58)
.L_58:
        /*001c*/ 	.word	0x00000000
        /*0020*/ 	.short	0x0002
        /*0022*/ 	.short	0x0010
        /*0024*/ 	.byte	0x00, 0xf0, 0x21, 0x00


	//----- nvinfo : EIATTR_KPARAM_INFO
	.align		4
.L_59:
        /*0028*/ 	.byte	0x04, 0x17
        /*002a*/ 	.short	(.L_61 - .L_60)
.L_60:
        /*002c*/ 	.word	0x00000000
        /*0030*/ 	.short	0x0001
        /*0032*/ 	.short	0x0008
        /*0034*/ 	.byte	0x00, 0xf0, 0x21, 0x00


	//----- nvinfo : EIATTR_KPARAM_INFO
	.align		4
.L_61:
        /*0038*/ 	.byte	0x04, 0x17
        /*003a*/ 	.short	(.L_63 - .L_62)
.L_62:
        /*003c*/ 	.word	0x00000000
        /*0040*/ 	.short	0x0000
        /*0042*/ 	.short	0x0000
        /*0044*/ 	.byte	0x00, 0xf0, 0x21, 0x00


	//----- nvinfo : EIATTR_SPARSE_MMA_MASK
	.align		4
.L_63:
        /*0048*/ 	.byte	0x03, 0x50
        /*004a*/ 	.short	0x0000


	//----- nvinfo : EIATTR_MAXREG_COUNT
	.align		4
        /*004c*/ 	.byte	0x03, 0x1b
        /*004e*/ 	.short	0x00ff


	//----- nvinfo : EIATTR_NUM_BARRIERS
	.align		4
        /*0050*/ 	.byte	0x02, 0x4c
        /*0052*/ 	.byte	0x01
	.zero		1


	//----- nvinfo : EIATTR_MERCURY_ISA_VERSION
	.align		4
        /*0054*/ 	.byte	0x03, 0x5f
        /*0056*/ 	.short	0x0101


	//----- nvinfo : EIATTR_VRC_CTA_INIT_COUNT
	.align		4
        /*0058*/ 	.byte	0x02, 0x4a
	.zero		1
	.zero		1


	//----- nvinfo : EIATTR_EXIT_INSTR_OFFSETS
	.align		4
        /*005c*/ 	.byte	0x04, 0x1c
        /*005e*/ 	.short	(.L_65 - .L_64)


	//   ....[0]....
.L_64:
        /*0060*/ 	.word	0x000000e0


	//   ....[1]....
        /*0064*/ 	.word	0x000001b0


	//   ....[2]....
        /*0068*/ 	.word	0x00000490


	//----- nvinfo : EIATTR_CRS_STACK_SIZE
	.align		4
.L_65:
        /*006c*/ 	.byte	0x04, 0x1e
        /*006e*/ 	.short	(.L_67 - .L_66)
.L_66:
        /*0070*/ 	.word	0x00000000


	//----- nvinfo : EIATTR_CBANK_PARAM_SIZE
	.align		4
.L_67:
        /*0074*/ 	.byte	0x03, 0x19
        /*0076*/ 	.short	0x001c


	//----- nvinfo : EIATTR_PARAM_CBANK
	.align		4
        /*0078*/ 	.byte	0x04, 0x0a
        /*007a*/ 	.short	(.L_69 - .L_68)
	.align		4
.L_68:
        /*007c*/ 	.word	index@(.nv.constant0.int_bubble_filter)
        /*0080*/ 	.short	0x0380
        /*0082*/ 	.short	0x001c


	//----- nvinfo : EIATTR_SW_WAR
	.align		4
.L_69:
        /*0084*/ 	.byte	0x04, 0x36
        /*0086*/ 	.short	(.L_71 - .L_70)
.L_70:
        /*0088*/ 	.word	0x00000008
.L_71:


//--------------------- .nv.info.spoc_max         --------------------------
	.section	.nv.info.spoc_max,"",@"SHT_CUDA_INFO"
	.sectionflags	@""
	.align	4


	//----- nvinfo : EIATTR_CUDA_API_VERSION
	.align		4
        /*0000*/ 	.byte	0x04, 0x37
        /*0002*/ 	.short	(.L_73 - .L_72)
.L_72:
        /*0004*/ 	.word	0x00000082


	//----- nvinfo : EIATTR_KPARAM_INFO
	.align		4
.L_73:
        /*0008*/ 	.byte	0x04, 0x17
        /*000a*/ 	.short	(.L_75 - .L_74)
.L_74:
        /*000c*/ 	.word	0x00000000
        /*0010*/ 	.short	0x0002
        /*0012*/ 	.short	0x0010
        /*0014*/ 	.byte	0x00, 0xf0, 0x11, 0x00


	//----- nvinfo : EIATTR_KPARAM_INFO
	.align		4
.L_75:
        /*0018*/ 	.byte	0x04, 0x17
        /*001a*/ 	.short	(.L_77 - .L_76)
.L_76:
        /*001c*/ 	.word	0x00000000
        /*0020*/ 	.short	0x0001
        /*0022*/ 	.short	0x0008
        /*0024*/ 	.byte	0x00, 0xf0, 0x21, 0x00


	//----- nvinfo : EIATTR_KPARAM_INFO
	.align		4
.L_77:
        /*0028*/ 	.byte	0x04, 0x17
        /*002a*/ 	.short	(.L_79 - .L_78)
.L_78:
        /*002c*/ 	.word	0x00000000
        /*0030*/ 	.short	0x0000
        /*0032*/ 	.short	0x0000
        /*0034*/ 	.byte	0x00, 0xf0, 0x21, 0x00


	//----- nvinfo : EIATTR_SPARSE_MMA_MASK
	.align		4
.L_79:
        /*0038*/ 	.byte	0x03, 0x50
        /*003a*/ 	.short	0x0000


	//----- nvinfo : EIATTR_MAXREG_COUNT
	.align		4
        /*003c*/ 	.byte	0x03, 0x1b
        /*003e*/ 	.short	0x00ff


	//----- nvinfo : EIATTR_MERCURY_ISA_VERSION
	.align		4
        /*0040*/ 	.byte	0x03, 0x5f
        /*0042*/ 	.short	0x0101


	//----- nvinfo : EIATTR_VRC_CTA_INIT_COUNT
	.align		4
        /*0044*/ 	.byte	0x02, 0x4a
	.zero		1
	.zero		1


	//----- nvinfo : EIATTR_EXIT_INSTR_OFFSETS
	.align		4
        /*0048*/ 	.byte	0x04, 0x1c
        /*004a*/ 	.short	(.L_81 - .L_80)


	//   ....[0]....
.L_80:
        /*004c*/ 	.word	0x00000090


	//   ....[1]....
        /*0050*/ 	.word	0x00000530


	//----- nvinfo : EIATTR_CBANK_PARAM_SIZE
	.align		4
.L_81:
        /*0054*/ 	.byte	0x03, 0x19
        /*0056*/ 	.short	0x0014


	//----- nvinfo : EIATTR_PARAM_CBANK
	.align		4
        /*0058*/ 	.byte	0x04, 0x0a
        /*005a*/ 	.short	(.L_83 - .L_82)
	.align		4
.L_82:
        /*005c*/ 	.word	index@(.nv.constant0.spoc_max)
        /*0060*/ 	.short	0x0380
        /*0062*/ 	.short	0x0014


	//----- nvinfo : EIATTR_SW_WAR
	.align		4
.L_83:
        /*0064*/ 	.byte	0x04, 0x36
        /*0066*/ 	.short	(.L_85 - .L_84)
.L_84:
        /*0068*/ 	.word	0x00000008
.L_85:


//--------------------- .nv.info.sum              --------------------------
	.section	.nv.info.sum,"",@"SHT_CUDA_INFO"
	.sectionflags	@""
	.align	4


	//----- nvinfo : EIATTR_CUDA_API_VERSION
	.align		4
        /*0000*/ 	.byte	0x04, 0x37
        /*0002*/ 	.short	(.L_87 - .L_86)
.L_86:
        /*0004*/ 	.word	0x00000082


	//----- nvinfo : EIATTR_KPARAM_INFO
	.align		4
.L_87:
        /*0008*/ 	.byte	0x04, 0x17
        /*000a*/ 	.short	(.L_89 - .L_88)
.L_88:
        /*000c*/ 	.word	0x00000000
        /*0010*/ 	.short	0x0003
        /*0012*/ 	.short	0x0018
        /*0014*/ 	.byte	0x00, 0xf0, 0x11, 0x00


	//----- nvinfo : EIATTR_KPARAM_INFO
	.align		4
.L_89:
        /*0018*/ 	.byte	0x04, 0x17
        /*001a*/ 	.short	(.L_91 - .L_90)
.L_90:
        /*001c*/ 	.word	0x00000000
        /*0020*/ 	.short	0x0002
        /*0022*/ 	.short	0x0010
        /*0024*/ 	.byte	0x00, 0xf0, 0x21, 0x00


	//----- nvinfo : EIATTR_KPARAM_INFO
	.align		4
.L_91:
        /*0028*/ 	.byte	0x04, 0x17
        /*002a*/ 	.short	(.L_93 - .L_92)
.L_92:
        /*002c*/ 	.word	0x00000000
        /*0030*/ 	.short	0x0001
        /*0032*/ 	.short	0x0008
        /*0034*/ 	.byte	0x00, 0xf0, 0x21, 0x00


	//----- nvinfo : EIATTR_KPARAM_INFO
	.align		4
.L_93:
        /*0038*/ 	.byte	0x04, 0x17
        /*003a*/ 	.short	(.L_95 - .L_94)
.L_94:
        /*003c*/ 	.word	0x00000000
        /*0040*/ 	.short	0x0000
        /*0042*/ 	.short	0x0000
        /*0044*/ 	.byte	0x00, 0xf0, 0x21, 0x00


	//----- nvinfo : EIATTR_SPARSE_MMA_MASK
	.align		4
.L_95:
        /*0048*/ 	.byte	0x03, 0x50
        /*004a*/ 	.short	0x0000


	//----- nvinfo : EIATTR_MAXREG_COUNT
	.align		4
        /*004c*/ 	.byte	0x03, 0x1b
        /*004e*/ 	.short	0x00ff


	//----- nvinfo : EIATTR_NUM_BARRIERS
	.align		4
        /*0050*/ 	.byte	0x02, 0x4c
        /*0052*/ 	.byte	0x01
	.zero		1


	//----- nvinfo : EIATTR_MERCURY_ISA_VERSION
	.align		4
        /*0054*/ 	.byte	0x03, 0x5f
        /*0056*/ 	.short	0x0101


	//----- nvinfo : EIATTR_VRC_CTA_INIT_COUNT
	.align		4
        /*0058*/ 	.byte	0x02, 0x4a
	.zero		1
	.zero		1


	//----- nvinfo : EIATTR_EXIT_INSTR_OFFSETS
	.align		4
        /*005c*/ 	.byte	0x04, 0x1c
        /*005e*/ 	.short	(.L_97 - .L_96)


	//   ....[0]....
.L_96:
        /*0060*/ 	.word	0x00000310


	//   ....[1]....
        /*0064*/ 	.word	0x00000360


	//----- nvinfo : EIATTR_CRS_STACK_SIZE
	.align		4
.L_97:
        /*0068*/ 	.byte	0x04, 0x1e
        /*006a*/ 	.short	(.L_99 - .L_98)
.L_98:
        /*006c*/ 	.word	0x00000000


	//----- nvinfo : EIATTR_CBANK_PARAM_SIZE
	.align		4
.L_99:
        /*0070*/ 	.byte	0x03, 0x19
        /*0072*/ 	.short	0x001c


	//----- nvinfo : EIATTR_PARAM_CBANK
	.align		4
        /*0074*/ 	.byte	0x04, 0x0a
        /*0076*/ 	.short	(.L_101 - .L_100)
	.align		4
.L_100:
        /*0078*/ 	.word	index@(.nv.constant0.sum)
        /*007c*/ 	.short	0x0380
        /*007e*/ 	.short	0x001c


	//----- nvinfo : EIATTR_SW_WAR
	.align		4
.L_101:
        /*0080*/ 	.byte	0x04, 0x36
        /*0082*/ 	.short	(.L_103 - .L_102)
.L_102:
        /*0084*/ 	.word	0x00000008
.L_103:


//--------------------- .nv.info.vec_add_64       --------------------------
	.section	.nv.info.vec_add_64,"",@"SHT_CUDA_INFO"
	.sectionflags	@""
	.align	4


	//----- nvinfo : EIATTR_CUDA_API_VERSION
	.align		4
        /*0000*/ 	.byte	0x04, 0x37
        /*0002*/ 	.short	(.L_105 - .L_104)
.L_104:
        /*0004*/ 	.word	0x00000082


	//----- nvinfo : EIATTR_KPARAM_INFO
	.align		4
.L_105:
        /*0008*/ 	.byte	0x04, 0x17
        /*000a*/ 	.short	(.L_107 - .L_106)
.L_106:
        /*000c*/ 	.word	0x00000000
        /*0010*/ 	.short	0x0003
        /*0012*/ 	.short	0x0018
        /*0014*/ 	.byte	0x00, 0xf0, 0x11, 0x00


	//----- nvinfo : EIATTR_KPARAM_INFO
	.align		4
.L_107:
        /*0018*/ 	.byte	0x04, 0x17
        /*001a*/ 	.short	(.L_109 - .L_108)
.L_108:
        /*001c*/ 	.word	0x00000000
        /*0020*/ 	.short	0x0002
        /*0022*/ 	.short	0x0010
        /*0024*/ 	.byte	0x00, 0xf0, 0x21, 0x00


	//----- nvinfo : EIATTR_KPARAM_INFO
	.align		4
.L_109:
        /*0028*/ 	.byte	0x04, 0x17
        /*002a*/ 	.short	(.L_111 - .L_110)
.L_110:
        /*002c*/ 	.word	0x00000000
        /*0030*/ 	.short	0x0001
        /*0032*/ 	.short	0x0008
        /*0034*/ 	.byte	0x00, 0xf0, 0x21, 0x00


	//----- nvinfo : EIATTR_KPARAM_INFO
	.align		4
.L_111:
        /*0038*/ 	.byte	0x04, 0x17
        /*003a*/ 	.short	(.L_113 - .L_112)
.L_112:
        /*003c*/ 	.word	0x00000000
        /*0040*/ 	.short	0x0000
        /*0042*/ 	.short	0x0000
        /*0044*/ 	.byte	0x00, 0xf0, 0x21, 0x00


	//----- nvinfo : EIATTR_SPARSE_MMA_MASK
	.align		4
.L_113:
        /*0048*/ 	.byte	0x03, 0x50
        /*004a*/ 	.short	0x0000


	//----- nvinfo : EIATTR_MAXREG_COUNT
	.align		4
        /*004c*/ 	.byte	0x03, 0x1b
        /*004e*/ 	.short	0x00ff


	//----- nvinfo : EIATTR_MERCURY_ISA_VERSION
	.align		4
        /*0050*/ 	.byte	0x03, 0x5f
        /*0052*/ 	.short	0x0101


	//----- nvinfo : EIATTR_VRC_CTA_INIT_COUNT
	.align		4
        /*0054*/ 	.byte	0x02, 0x4a
	.zero		1
	.zero		1


	//----- nvinfo : EIATTR_EXIT_INSTR_OFFSETS
	.align		4
        /*0058*/ 	.byte	0x04, 0x1c
        /*005a*/ 	.short	(.L_115 - .L_114)


	//   ....[0]....
.L_114:
        /*005c*/ 	.word	0x00000130


	//----- nvinfo : EIATTR_CBANK_PARAM_SIZE
	.align		4
.L_115:
        /*0060*/ 	.byte	0x03, 0x19
        /*0062*/ 	.short	0x001c


	//----- nvinfo : EIATTR_PARAM_CBANK
	.align		4
        /*0064*/ 	.byte	0x04, 0x0a
        /*0066*/ 	.short	(.L_117 - .L_116)
	.align		4
.L_116:
        /*0068*/ 	.word	index@(.nv.constant0.vec_add_64)
        /*006c*/ 	.short	0x0380
        /*006e*/ 	.short	0x001c


	//----- nvinfo : EIATTR_SW_WAR
	.align		4
.L_117:
        /*0070*/ 	.byte	0x04, 0x36
        /*0072*/ 	.short	(.L_119 - .L_118)
.L_118:
        /*0074*/ 	.word	0x00000008
.L_119:


//--------------------- .nv.info.vec_fma          --------------------------
	.section	.nv.info.vec_fma,"",@"SHT_CUDA_INFO"
	.sectionflags	@""
	.align	4


	//----- nvinfo : EIATTR_CUDA_API_VERSION
	.align		4
        /*0000*/ 	.byte	0x04, 0x37
        /*0002*/ 	.short	(.L_121 - .L_120)
.L_120:
        /*0004*/ 	.word	0x00000082


	//----- nvinfo : EIATTR_KPARAM_INFO
	.align		4
.L_121:
        /*0008*/ 	.byte	0x04, 0x17
        /*000a*/ 	.short	(.L_123 - .L_122)
.L_122:
        /*000c*/ 	.word	0x00000000
        /*0010*/ 	.short	0x0004
        /*0012*/ 	.short	0x0020
        /*0014*/ 	.byte	0x00, 0xf0, 0x11, 0x00


	//----- nvinfo : EIATTR_KPARAM_INFO
	.align		4
.L_123:
        /*0018*/ 	.byte	0x04, 0x17
        /*001a*/ 	.short	(.L_125 - .L_124)
.L_124:
        /*001c*/ 	.word	0x00000000
        /*0020*/ 	.short	0x0003
        /*0022*/ 	.short	0x0018
        /*0024*/ 	.byte	0x00, 0xf0, 0x21, 0x00


	//----- nvinfo : EIATTR_KPARAM_INFO
	.align		4
.L_125:
        /*0028*/ 	.byte	0x04, 0x17
        /*002a*/ 	.short	(.L_127 - .L_126)
.L_126:
        /*002c*/ 	.word	0x00000000
        /*0030*/ 	.short	0x0002
        /*0032*/ 	.short	0x0010
        /*0034*/ 	.byte	0x00, 0xf0, 0x21, 0x00


	//----- nvinfo : EIATTR_KPARAM_INFO
	.align		4
.L_127:
        /*0038*/ 	.byte	0x04, 0x17
        /*003a*/ 	.short	(.L_129 - .L_128)
.L_128:
        /*003c*/ 	.word	0x00000000
        /*0040*/ 	.short	0x0001
        /*0042*/ 	.short	0x0008
        /*0044*/ 	.byte	0x00, 0xf0, 0x21, 0x00


	//----- nvinfo : EIATTR_KPARAM_INFO
	.align		4
.L_129:
        /*0048*/ 	.byte	0x04, 0x17
        /*004a*/ 	.short	(.L_131 - .L_130)
.L_130:
        /*004c*/ 	.word	0x00000000
        /*0050*/ 	.short	0x0000
        /*0052*/ 	.short	0x0000
        /*0054*/ 	.byte	0x00, 0xf0, 0x21, 0x00


	//----- nvinfo : EIATTR_SPARSE_MMA_MASK
	.align		4
.L_131:
        /*0058*/ 	.byte	0x03, 0x50
        /*005a*/ 	.short	0x0000


	//----- nvinfo : EIATTR_MAXREG_COUNT
	.align		4
        /*005c*/ 	.byte	0x03, 0x1b
        /*005e*/ 	.short	0x00ff


	//----- nvinfo : EIATTR_MERCURY_ISA_VERSION
	.align		4
        /*0060*/ 	.byte	0x03, 0x5f
        /*0062*/ 	.short	0x0101


	//----- nvinfo : EIATTR_VRC_CTA_INIT_COUNT
	.align		4
        /*0064*/ 	.byte	0x02, 0x4a
	.zero		1
	.zero		1


	//----- nvinfo : EIATTR_EXIT_INSTR_OFFSETS
	.align		4
        /*0068*/ 	.byte	0x04, 0x1c
        /*006a*/ 	.short	(.L_133 - .L_132)


	//   ....[0]....
.L_132:
        /*006c*/ 	.word	0x00000160


	//----- nvinfo : EIATTR_CBANK_PARAM_SIZE
	.align		4
.L_133:
        /*0070*/ 	.byte	0x03, 0x19
        /*0072*/ 	.short	0x0024


	//----- nvinfo : EIATTR_PARAM_CBANK
	.align		4
        /*0074*/ 	.byte	0x04, 0x0a
        /*0076*/ 	.short	(.L_135 - .L_134)
	.align		4
.L_134:
        /*0078*/ 	.word	index@(.nv.constant0.vec_fma)
        /*007c*/ 	.short	0x0380
        /*007e*/ 	.short	0x0024


	//----- nvinfo : EIATTR_SW_WAR
	.align		4
.L_135:
        /*0080*/ 	.byte	0x04, 0x36
        /*0082*/ 	.short	(.L_137 - .L_136)
.L_136:
        /*0084*/ 	.word	0x00000008
.L_137:


//--------------------- .nv.info.vec_sub          --------------------------
	.section	.nv.info.vec_sub,"",@"SHT_CUDA_INFO"
	.sectionflags	@""
	.align	4


	//----- nvinfo : EIATTR_CUDA_API_VERSION
	.align		4
        /*0000*/ 	.byte	0x04, 0x37
        /*0002*/ 	.short	(.L_139 - .L_138)
.L_138:
        /*0004*/ 	.word	0x00000082


	//----- nvinfo : EIATTR_KPARAM_INFO
	.align		4
.L_139:
        /*0008*/ 	.byte	0x04, 0x17
        /*000a*/ 	.short	(.L_141 - .L_140)
.L_140:
        /*000c*/ 	.word	0x00000000
        /*0010*/ 	.short	0x0003
        /*0012*/ 	.short	0x0018
        /*0014*/ 	.byte	0x00, 0xf0, 0x11, 0x00


	//----- nvinfo : EIATTR_KPARAM_INFO
	.align		4
.L_141:
        /*0018*/ 	.byte	0x04, 0x17
        /*001a*/ 	.short	(.L_143 - .L_142)
.L_142:
        /*001c*/ 	.word	0x00000000
        /*0020*/ 	.short	0x0002
        /*0022*/ 	.short	0x0010
        /*0024*/ 	.byte	0x00, 0xf0, 0x21, 0x00


	//----- nvinfo : EIATTR_KPARAM_INFO
	.align		4
.L_143:
        /*0028*/ 	.byte	0x04, 0x17
        /*002a*/ 	.short	(.L_145 - .L_144)
.L_144:
        /*002c*/ 	.word	0x00000000
        /*0030*/ 	.short	0x0001
        /*0032*/ 	.short	0x0008
        /*0034*/ 	.byte	0x00, 0xf0, 0x21, 0x00


	//----- nvinfo : EIATTR_KPARAM_INFO
	.align		4
.L_145:
        /*0038*/ 	.byte	0x04, 0x17
        /*003a*/ 	.short	(.L_147 - .L_146)
.L_146:
        /*003c*/ 	.word	0x00000000
        /*0040*/ 	.short	0x0000
        /*0042*/ 	.short	0x0000
        /*0044*/ 	.byte	0x00, 0xf0, 0x21, 0x00


	//----- nvinfo : EIATTR_SPARSE_MMA_MASK
	.align		4
.L_147:
        /*0048*/ 	.byte	0x03, 0x50
        /*004a*/ 	.short	0x0000


	//----- nvinfo : EIATTR_MAXREG_COUNT
	.align		4
        /*004c*/ 	.byte	0x03, 0x1b
        /*004e*/ 	.short	0x00ff


	//----- nvinfo : EIATTR_MERCURY_ISA_VERSION
	.align		4
        /*0050*/ 	.byte	0x03, 0x5f
        /*0052*/ 	.short	0x0101


	//----- nvinfo : EIATTR_VRC_CTA_INIT_COUNT
	.align		4
        /*0054*/ 	.byte	0x02, 0x4a
	.zero		1
	.zero		1


	//----- nvinfo : EIATTR_EXIT_INSTR_OFFSETS
	.align		4
        /*0058*/ 	.byte	0x04, 0x1c
        /*005a*/ 	.short	(.L_149 - .L_148)


	//   ....[0]....
.L_148:
        /*005c*/ 	.word	0x00000130


	//----- nvinfo : EIATTR_CBANK_PARAM_SIZE
	.align		4
.L_149:
        /*0060*/ 	.byte	0x03, 0x19
        /*0062*/ 	.short	0x001c


	//----- nvinfo : EIATTR_PARAM_CBANK
	.align		4
        /*0064*/ 	.byte	0x04, 0x0a
        /*0066*/ 	.short	(.L_151 - .L_150)
	.align		4
.L_150:
        /*0068*/ 	.word	index@(.nv.constant0.vec_sub)
        /*006c*/ 	.short	0x0380
        /*006e*/ 	.short	0x001c


	//----- nvinfo : EIATTR_SW_WAR
	.align		4
.L_151:
        /*0070*/ 	.byte	0x04, 0x36
        /*0072*/ 	.short	(.L_153 - .L_152)
.L_152:
        /*0074*/ 	.word	0x00000008
.L_153:


//--------------------- .nv.info.vec_div          --------------------------
	.section	.nv.info.vec_div,"",@"SHT_CUDA_INFO"
	.sectionflags	@""
	.align	4


	//----- nvinfo : EIATTR_CUDA_API_VERSION
	.align		4
        /*0000*/ 	.byte	0x04, 0x37
        /*0002*/ 	.short	(.L_155 - .L_154)
.L_154:
        /*0004*/ 	.word	0x00000082


	//----- nvinfo : EIATTR_KPARAM_INFO
	.align		4
.L_155:
        /*0008*/ 	.byte	0x04, 0x17
        /*000a*/ 	.short	(.L_157 - .L_156)
.L_156:
        /*000c*/ 	.word	0x00000000
        /*0010*/ 	.short	0x0003
        /*0012*/ 	.short	0x0018
        /*0014*/ 	.byte	0x00, 0xf0, 0x11, 0x00


	//----- nvinfo : EIATTR_KPARAM_INFO
	.align		4
.L_157:
        /*0018*/ 	.byte	0x04, 0x17
        /*001a*/ 	.short	(.L_159 - .L_158)
.L_158:
        /*001c*/ 	.word	0x00000000
        /*0020*/ 	.short	0x0002
        /*0022*/ 	.short	0x0010
        /*0024*/ 	.byte	0x00, 0xf0, 0x21, 0x00


	//----- nvinfo : EIATTR_KPARAM_INFO
	.align		4
.L_159:
        /*0028*/ 	.byte	0x04, 0x17
        /*002a*/ 	.short	(.L_161 - .L_160)
.L_160:
        /*002c*/ 	.word	0x00000000
        /*0030*/ 	.short	0x0001
        /*0032*/ 	.short	0x0008
        /*0034*/ 	.byte	0x00, 0xf0, 0x21, 0x00


	//----- nvinfo : EIATTR_KPARAM_INFO
	.align		4
.L_161:
        /*0038*/ 	.byte	0x04, 0x17
        /*003a*/ 	.short	(.L_163 - .L_162)
.L_162:
        /*003c*/ 	.word	0x00000000
        /*0040*/ 	.short	0x0000
        /*0042*/ 	.short	0x0000
        /*0044*/ 	.byte	0x00, 0xf0, 0x21, 0x00


	//----- nvinfo : EIATTR_SPARSE_MMA_MASK
	.align		4
.L_163:
        /*0048*/ 	.byte	0x03, 0x50
        /*004a*/ 	.short	0x0000


	//----- nvinfo : EIATTR_MAXREG_COUNT
	.align		4
        /*004c*/ 	.byte	0x03, 0x1b
        /*004e*/ 	.short	0x00ff


	//----- nvinfo : EIATTR_MERCURY_ISA_VERSION
	.align		4
        /*0050*/ 	.byte	0x03, 0x5f
        /*0052*/ 	.short	0x0101


	//----- nvinfo : EIATTR_VRC_CTA_INIT_COUNT
	.align		4
        /*0054*/ 	.byte	0x02, 0x4a
	.zero		1
	.zero		1


	//----- nvinfo : EIATTR_EXIT_INSTR_OFFSETS
	.align		4
        /*0058*/ 	.byte	0x04, 0x1c
        /*005a*/ 	.short	(.L_165 - .L_164)


	//   ....[0]....
.L_164:
        /*005c*/ 	.word	0x00000170


	//----- nvinfo : EIATTR_CBANK_PARAM_SIZE
	.align		4
.L_165:
        /*0060*/ 	.byte	0x03, 0x19
        /*0062*/ 	.short	0x001c


	//----- nvinfo : EIATTR_PARAM_CBANK
	.align		4
        /*0064*/ 	.byte	0x04, 0x0a
        /*0066*/ 	.short	(.L_167 - .L_166)
	.align		4
.L_166:
        /*0068*/ 	.word	index@(.nv.constant0.vec_div)
        /*006c*/ 	.short	0x0380
        /*006e*/ 	.short	0x001c


	//----- nvinfo : EIATTR_SW_WAR
	.align		4
.L_167:
        /*0070*/ 	.byte	0x04, 0x36
        /*0072*/ 	.short	(.L_169 - .L_168)
.L_168:
        /*0074*/ 	.word	0x00000008
.L_169:


//--------------------- .nv.info.vec_mult         --------------------------
	.section	.nv.info.vec_mult,"",@"SHT_CUDA_INFO"
	.sectionflags	@""
	.align	4


	//----- nvinfo : EIATTR_CUDA_API_VERSION
	.align		4
        /*0000*/ 	.byte	0x04, 0x37
        /*0002*/ 	.short	(.L_171 - .L_170)
.L_170:
        /*0004*/ 	.word	0x00000082


	//----- nvinfo : EIATTR_KPARAM_INFO
	.align		4
.L_171:
        /*0008*/ 	.byte	0x04, 0x17
        /*000a*/ 	.short	(.L_173 - .L_172)
.L_172:
        /*000c*/ 	.word	0x00000000
        /*0010*/ 	.short	0x0003
        /*0012*/ 	.short	0x0018
        /*0014*/ 	.byte	0x00, 0xf0, 0x11, 0x00


	//----- nvinfo : EIATTR_KPARAM_INFO
	.align		4
.L_173:
        /*0018*/ 	.byte	0x04, 0x17
        /*001a*/ 	.short	(.L_175 - .L_174)
.L_174:
        /*001c*/ 	.word	0x00000000
        /*0020*/ 	.short	0x0002
        /*0022*/ 	.short	0x0010
        /*0024*/ 	.byte	0x00, 0xf0, 0x21, 0x00


	//----- nvinfo : EIATTR_KPARAM_INFO
	.align		4
.L_175:
        /*0028*/ 	.byte	0x04, 0x17
        /*002a*/ 	.short	(.L_177 - .L_176)
.L_176:
        /*002c*/ 	.word	0x00000000
        /*0030*/ 	.short	0x0001
        /*0032*/ 	.short	0x0008
        /*0034*/ 	.byte	0x00, 0xf0, 0x21, 0x00


	//----- nvinfo : EIATTR_KPARAM_INFO
	.align		4
.L_177:
        /*0038*/ 	.byte	0x04, 0x17
        /*003a*/ 	.short	(.L_179 - .L_178)
.L_178:
        /*003c*/ 	.word	0x00000000
        /*0040*/ 	.short	0x0000
        /*0042*/ 	.short	0x0000
        /*0044*/ 	.byte	0x00, 0xf0, 0x21, 0x00


	//----- nvinfo : EIATTR_SPARSE_MMA_MASK
	.align		4
.L_179:
        /*0048*/ 	.byte	0x03, 0x50
        /*004a*/ 	.short	0x0000


	//----- nvinfo : EIATTR_MAXREG_COUNT
	.align		4
        /*004c*/ 	.byte	0x03, 0x1b
        /*004e*/ 	.short	0x00ff


	//----- nvinfo : EIATTR_MERCURY_ISA_VERSION
	.align		4
        /*0050*/ 	.byte	0x03, 0x5f
        /*0052*/ 	.short	0x0101


	//----- nvinfo : EIATTR_VRC_CTA_INIT_COUNT
	.align		4
        /*0054*/ 	.byte	0x02, 0x4a
	.zero		1
	.zero		1


	//----- nvinfo : EIATTR_EXIT_INSTR_OFFSETS
	.align		4
        /*0058*/ 	.byte	0x04, 0x1c
        /*005a*/ 	.short	(.L_181 - .L_180)


	//   ....[0]....
.L_180:
        /*005c*/ 	.word	0x00000130


	//----- nvinfo : EIATTR_CBANK_PARAM_SIZE
	.align		4
.L_181:
        /*0060*/ 	.byte	0x03, 0x19
        /*0062*/ 	.short	0x001c


	//----- nvinfo : EIATTR_PARAM_CBANK
	.align		4
        /*0064*/ 	.byte	0x04, 0x0a
        /*0066*/ 	.short	(.L_183 - .L_182)
	.align		4
.L_182:
        /*0068*/ 	.word	index@(.nv.constant0.vec_mult)
        /*006c*/ 	.short	0x0380
        /*006e*/ 	.short	0x001c


	//----- nvinfo : EIATTR_SW_WAR
	.align		4
.L_183:
        /*0070*/ 	.byte	0x04, 0x36
        /*0072*/ 	.short	(.L_185 - .L_184)
.L_184:
        /*0074*/ 	.word	0x00000008
.L_185:


//--------------------- .nv.info.vec_add          --------------------------
	.section	.nv.info.vec_add,"",@"SHT_CUDA_INFO"
	.sectionflags	@""
	.align	4


	//----- nvinfo : EIATTR_CUDA_API_VERSION
	.align		4
        /*0000*/ 	.byte	0x04, 0x37
        /*0002*/ 	.short	(.L_187 - .L_186)
.L_186:
        /*0004*/ 	.word	0x00000082


	//----- nvinfo : EIATTR_KPARAM_INFO
	.align		4
.L_187:
        /*0008*/ 	.byte	0x04, 0x17
        /*000a*/ 	.short	(.L_189 - .L_188)
.L_188:
        /*000c*/ 	.word	0x00000000
        /*0010*/ 	.short	0x0003
        /*0012*/ 	.short	0x0018
        /*0014*/ 	.byte	0x00, 0xf0, 0x11, 0x00


	//----- nvinfo : EIATTR_KPARAM_INFO
	.align		4
.L_189:
        /*0018*/ 	.byte	0x04, 0x17
        /*001a*/ 	.short	(.L_191 - .L_190)
.L_190:
        /*001c*/ 	.word	0x00000000
        /*0020*/ 	.short	0x0002
        /*0022*/ 	.short	0x0010
        /*0024*/ 	.byte	0x00, 0xf0, 0x21, 0x00


	//----- nvinfo : EIATTR_KPARAM_INFO
	.align		4
.L_191:
        /*0028*/ 	.byte	0x04, 0x17
        /*002a*/ 	.short	(.L_193 - .L_192)
.L_192:
        /*002c*/ 	.word	0x00000000
        /*0030*/ 	.short	0x0001
        /*0032*/ 	.short	0x0008
        /*0034*/ 	.byte	0x00, 0xf0, 0x21, 0x00


	//----- nvinfo : EIATTR_KPARAM_INFO
	.align		4
.L_193:
        /*0038*/ 	.byte	0x04, 0x17
        /*003a*/ 	.short	(.L_195 - .L_194)
.L_194:
        /*003c*/ 	.word	0x00000000
        /*0040*/ 	.short	0x0000
        /*0042*/ 	.short	0x0000
        /*0044*/ 	.byte	0x00, 0xf0, 0x21, 0x00


	//----- nvinfo : EIATTR_SPARSE_MMA_MASK
	.align		4
.L_195:
        /*0048*/ 	.byte	0x03, 0x50
        /*004a*/ 	.short	0x0000


	//----- nvinfo : EIATTR_MAXREG_COUNT
	.align		4
        /*004c*/ 	.byte	0x03, 0x1b
        /*004e*/ 	.short	0x00ff


	//----- nvinfo : EIATTR_MERCURY_ISA_VERSION
	.align		4
        /*0050*/ 	.byte	0x03, 0x5f
        /*0052*/ 	.short	0x0101


	//----- nvinfo : EIATTR_VRC_CTA_INIT_COUNT
	.align		4
        /*0054*/ 	.byte	0x02, 0x4a
	.zero		1
	.zero		1


	//----- nvinfo : EIATTR_EXIT_INSTR_OFFSETS
	.align		4
        /*0058*/ 	.byte	0x04, 0x1c
        /*005a*/ 	.short	(.L_197 - .L_196)


	//   ....[0]....
.L_196:
        /*005c*/ 	.word	0x00000130


	//----- nvinfo : EIATTR_CBANK_PARAM_SIZE
	.align		4
.L_197:
        /*0060*/ 	.byte	0x03, 0x19
        /*0062*/ 	.short	0x001c


	//----- nvinfo : EIATTR_PARAM_CBANK
	.align		4
        /*0064*/ 	.byte	0x04, 0x0a
        /*0066*/ 	.short	(.L_199 - .L_198)
	.align		4
.L_198:
        /*0068*/ 	.word	index@(.nv.constant0.vec_add)
        /*006c*/ 	.short	0x0380
        /*006e*/ 	.short	0x001c


	//----- nvinfo : EIATTR_SW_WAR
	.align		4
.L_199:
        /*0070*/ 	.byte	0x04, 0x36
        /*0072*/ 	.short	(.L_201 - .L_200)
.L_200:
        /*0074*/ 	.word	0x00000008
.L_201:


//--------------------- .nv.callgraph             --------------------------
	.section	.nv.callgraph,"",@"SHT_CUDA_CALLGRAPH"
	.align	4
	.sectionentsize	8
	.align		4
        /*0000*/ 	.word	0x00000000
	.align		4
        /*0004*/ 	.word	0xffffffff
	.align		4
        /*0008*/ 	.word	0x00000000
	.align		4
        /*000c*/ 	.word	0xfffffffe
	.align		4
        /*0010*/ 	.word	0x00000000
	.align		4
        /*0014*/ 	.word	0xfffffffd
	.align		4
        /*0018*/ 	.word	0x00000000
	.align		4
        /*001c*/ 	.word	0xfffffffc


//--------------------- .text.int_bubble_filter   --------------------------
	.section	.text.int_bubble_filter,"ax",@progbits
	.align	128
.text.int_bubble_filter:
        .type           int_bubble_filter,@function
        .size           int_bubble_filter,(.L_x_23 - int_bubble_filter)
        .other          int_bubble_filter,@"STO_CUDA_ENTRY STV_DEFAULT"
int_bubble_filter:
[----:B------:R-:W-:Y:S01]  /*0000*/  LDC R1, c[0x0][0x37c] ;  /* 0x0000df00ff017b82 */ /* 0x000fe20000000800 */
[----:B------:R-:W0:Y:S01]  /*0010*/  S2R R0, SR_TID.X ;  /* 0x0000000000007919 */ /* 0x000e220000002100 */
[----:B------:R-:W1:Y:S06]  /*0020*/  LDCU UR7, c[0x0][0x398] ;  /* 0x00007300ff0777ac */ /* 0x000e6c0008000800 */
[----:B------:R-:W2:Y:S08]  /*0030*/  S2UR UR5, SR_CTAID.X ;  /* 0x00000000000579c3 */ /* 0x000eb00000002500 */
[----:B------:R-:W3:Y:S01]  /*0040*/  LDC R3, c[0x0][0x360] ;  /* 0x0000d800ff037b82 */ /* 0x000ee20000000800 */
[----:B-1----:R-:W-:-:S04]  /*0050*/  USHF.R.S32.HI UR4, URZ, 0x1f, UR7 ;  /* 0x0000001fff047899 */ /* 0x002fc80008011407 */
[----:B------:R-:W-:Y:S02]  /*0060*/  ULOP3.LUT UR4, UR4, 0x1, URZ, 0xc0, !UPT ;  /* 0x0000000104047892 */ /* 0x000fe4000f8ec0ff */
[----:B--2---:R-:W-:Y:S02]  /*0070*/  ULOP3.LUT UR5, UR5, 0xffff, URZ, 0xc0, !UPT ;  /* 0x0000ffff05057892 */ /* 0x004fe4000f8ec0ff */
[----:B------:R-:W-:Y:S01]  /*0080*/  UIADD3 UR4, UPT, UPT, UR4, UR7, URZ ;  /* 0x0000000704047290 */ /* 0x000fe2000fffe0ff */
[----:B0-----:R-:W-:-:S03]  /*0090*/  LOP3.LUT R0, R0, 0xffff, RZ, 0xc0, !PT ;  /* 0x0000ffff00007812 */ /* 0x001fc600078ec0ff */
[----:B------:R-:W-:Y:S01]  /*00a0*/  USHF.R.S32.HI UR4, URZ, 0x1, UR4 ;  /* 0x00000001ff047899 */ /* 0x000fe20008011404 */
[----:B---3--:R-:W-:-:S05]  /*00b0*/  LOP3.LUT R3, R3, 0xffff, RZ, 0xc0, !PT ;  /* 0x0000ffff03037812 */ /* 0x008fca00078ec0ff */
[----:B------:R-:W-:-:S05]  /*00c0*/  IMAD R0, R3, UR5, R0 ;  /* 0x0000000503007c24 */ /* 0x000fca000f8e0200 */
[----:B------:R-:W-:-:S13]  /*00d0*/  ISETP.GT.AND P0, PT, R0, UR4, PT ;  /* 0x0000000400007c0c */ /* 0x000fda000bf04270 */
[----:B------:R-:W-:Y:S05]  /*00e0*/  @P0 EXIT ;  /* 0x000000000000094d */ /* 0x000fea0003800000 */
[----:B------:R-:W0:Y:S01]  /*00f0*/  LDC.64 R2, c[0x0][0x388] ;  /* 0x0000e200ff027b82 */ /* 0x000e220000000a00 */
[----:B------:R-:W1:Y:S01]  /*0100*/  LDCU.64 UR8, c[0x0][0x358] ;  /* 0x00006b00ff0877ac */ /* 0x000e620008000a00 */
[----:B------:R-:W-:-:S06]  /*0110*/  IMAD.SHL.U32 R0, R0, 0x2, RZ ;  /* 0x0000000200007824 */ /* 0x000fcc00078e00ff */
[----:B------:R-:W2:Y:S01]  /*0120*/  LDC.64 R4, c[0x0][0x390] ;  /* 0x0000e400ff047b82 */ /* 0x000ea20000000a00 */
[----:B0-----:R-:W-:-:S05]  /*0130*/  IMAD.WIDE R2, R0, 0x4, R2 ;  /* 0x0000000400027825 */ /* 0x001fca00078e0202 */
[----:B-1----:R-:W3:Y:S01]  /*0140*/  LDG.E R7, desc[UR8][R2.64] ;  /* 0x0000000802077981 */ /* 0x002ee2000c1e1900 */
[----:B--2---:R-:W-:Y:S01]  /*0150*/  IMAD.WIDE R4, R0, 0x4, R4 ;  /* 0x0000000400047825 */ /* 0x004fe200078e0204 */
[----:B------:R-:W-:-:S06]  /*0160*/  USHF.L.U32 UR6, UR7, 0x1, URZ ;  /* 0x0000000107067899 */ /* 0x000fcc00080006ff */
[----:B------:R-:W-:Y:S01]  /*0170*/  ISETP.LT.AND P0, PT, RZ, UR6, PT ;  /* 0x00000006ff007c0c */ /* 0x000fe2000bf01270 */
[----:B---3--:R0:W-:Y:S04]  /*0180*/  STG.E desc[UR8][R4.64], R7 ;  /* 0x0000000704007986 */ /* 0x0081e8000c101908 */
[----:B------:R-:W2:Y:S04]  /*0190*/  LDG.E R9, desc[UR8][R2.64+0x4] ;  /* 0x0000040802097981 */ /* 0x000ea8000c1e1900 */
[----:B--2---:R0:W-:Y:S04]  /*01a0*/  STG.E desc[UR8][R4.64+0x4], R9 ;  /* 0x0000040904007986 */ /* 0x0041e8000c101908 */
[----:B------:R-:W-:Y:S05]  /*01b0*/  @!P0 EXIT ;  /* 0x000000000000894d */ /* 0x000fea0003800000 */
[----:B------:R-:W1:Y:S01]  /*01c0*/  LDC.64 R2, c[0x0][0x390] ;  /* 0x0000e400ff027b82 */ /* 0x000e620000000a00 */
[----:B------:R-:W2:Y:S01]  /*01d0*/  LDCU UR7, c[0x0][0x398] ;  /* 0x00007300ff0777ac */ /* 0x000ea20008000800 */
[----:B------:R-:W-:Y:S01]  /*01e0*/  UMOV UR4, URZ ;  /* 0x000000ff00047c82 */ /* 0x000fe20008000000 */
[----:B------:R-:W-:-:S05]  /*01f0*/  UMOV UR5, 0x1 ;  /* 0x0000000100057882 */ /* 0x000fca0000000000 */
[----:B0-----:R-:W0:Y:S02]  /*0200*/  LDC.64 R4, c[0x0][0x380] ;  /* 0x0000e000ff047b82 */ /* 0x001e240000000a00 */
.L_x_4:
[----:B------:R-:W-:Y:S01]  /*0210*/  UISETP.EQ.AND UP0, UPT, UR5, URZ, UPT ;  /* 0x000000ff0500728c */ /* 0x000fe2000bf02270 */
[----:B------:R-:W-:Y:S03]  /*0220*/  BSSY.RECONVERGENT B0, `(.L_x_0) ;  /* 0x0000021000007945 */ /* 0x000fe60003800200 */
[----:B------:R-:W-:-:S06]  /*0230*/  USEL UR5, URZ, 0xffffffff, !UP0 ;  /* 0xffffffffff057887 */ /* 0x000fcc000c000000 */
[----:B------:R-:W-:Y:S01]  /*0240*/  VIADD R15, R0, -UR5 ;  /* 0x80000005000f7c36 */ /* 0x000fe20008000000 */
[----:B------:R-:W-:-:S04]  /*0250*/  UIADD3 UR5, UPT, UPT, -UR5, URZ, URZ ;  /* 0x000000ff05057290 */ /* 0x000fc8000fffe1ff */
[----:B--23--:R-:W-:-:S04]  /*0260*/  IADD3 R6, PT, PT, R15, 0x1, RZ ;  /* 0x000000010f067810 */ /* 0x00cfc80007ffe0ff */
[----:B--2---:R-:W-:-:S13]  /*0270*/  ISETP.GE.AND P0, PT, R6, UR7, PT ;  /* 0x0000000706007c0c */ /* 0x004fda000bf06270 */
[----:B------:R-:W-:Y:S05]  /*0280*/  @P0 BRA `(.L_x_1) ;  /* 0x0000000000680947 */ /* 0x000fea0003800000 */
[----:B0-----:R-:W-:-:S05]  /*0290*/  IMAD.WIDE R8, R15, 0x4, R4 ;  /* 0x000000040f087825 */ /* 0x001fca00078e0204 */
[----:B------:R-:W2:Y:S01]  /*02a0*/  LDG.E R6, desc[UR8][R8.64] ;  /* 0x0000000808067981 */ /* 0x000ea2000c1e1900 */
[----:B------:R-:W-:Y:S01]  /*02b0*/  BSSY.RELIABLE B1, `(.L_x_2) ;  /* 0x000000f000017945 */ /* 0x000fe20003800100 */
[----:B--2---:R-:W-:-:S13]  /*02c0*/  ISETP.NE.AND P1, PT, R6, RZ, PT ;  /* 0x000000ff0600720c */ /* 0x004fda0003f25270 */
[----:B------:R-:W-:Y:S05]  /*02d0*/  @P1 BRA `(.L_x_3) ;  /* 0x0000000000301947 */ /* 0x000fea0003800000 */
[----:B------:R-:W2:Y:S02]  /*02e0*/  LDG.E R6, desc[UR8][R8.64+0x4] ;  /* 0x0000040808067981 */ /* 0x000ea4000c1e1900 */
[----:B--2---:R-:W-:-:S13]  /*02f0*/  ISETP.NE.AND P0, PT, R6, RZ, PT ;  /* 0x000000ff0600720c */ /* 0x004fda0003f05270 */
[----:B------:R-:W-:Y:S05]  /*0300*/  @P0 BREAK.RELIABLE B1 ;  /* 0x0000000000010942 */ /* 0x000fea0003800100 */
[----:B------:R-:W-:Y:S05]  /*0310*/  @!P0 BRA `(.L_x_3) ;  /* 0x0000000000208947 */ /* 0x000fea0003800000 */
[----:B------:R-:W-:Y:S02]  /*0320*/  HFMA2 R13, -RZ, RZ, 0, 5.9604644775390625e-08 ;  /* 0x00000001ff0d7431 */ /* 0x000fe400000001ff */
[----:B-1----:R-:W-:Y:S01]  /*0330*/  IMAD.WIDE R6, R15, 0x4, R2 ;  /* 0x000000040f067825 */ /* 0x002fe200078e0202 */
[----:B------:R2:W-:Y:S04]  /*0340*/  STG.E desc[UR8][R8.64+0x4], RZ ;  /* 0x000004ff08007986 */ /* 0x0005e8000c101908 */
[----:B------:R2:W-:Y:S04]  /*0350*/  STG.E desc[UR8][R8.64], R13 ;  /* 0x0000000d08007986 */ /* 0x0005e8000c101908 */
[----:B------:R-:W3:Y:S04]  /*0360*/  LDG.E R11, desc[UR8][R6.64+0x4] ;  /* 0x00000408060b7981 */ /* 0x000ee8000c1e1900 */
[----:B------:R2:W-:Y:S04]  /*0370*/  STG.E desc[UR8][R6.64+0x4], RZ ;  /* 0x000004ff06007986 */ /* 0x0005e8000c101908 */
[----:B---3--:R2:W-:Y:S01]  /*0380*/  STG.E desc[UR8][R6.64], R11 ;  /* 0x0000000b06007986 */ /* 0x0085e2000c101908 */
[----:B------:R-:W-:Y:S05]  /*0390*/  BRA `(.L_x_1) ;  /* 0x0000000000247947 */ /* 0x000fea0003800000 */
.L_x_3:
[----:B------:R-:W-:Y:S05]  /*03a0*/  BSYNC.RELIABLE B1 ;  /* 0x0000000000017941 */ /* 0x000fea0003800100 */
.L_x_2:
[----:B------:R-:W0:Y:S02]  /*03b0*/  @!P1 LDC.64 R6, c[0x0][0x390] ;  /* 0x0000e400ff069b82 */ /* 0x000e240000000a00 */
[----:B0-----:R-:W-:-:S05]  /*03c0*/  @!P1 IMAD.WIDE R6, R15, 0x4, R6 ;  /* 0x000000040f069825 */ /* 0x001fca00078e0206 */
[----:B------:R3:W-:Y:S04]  /*03d0*/  @!P1 STG.E desc[UR8][R6.64], RZ ;  /* 0x000000ff06009986 */ /* 0x0007e8000c101908 */
[----:B------:R-:W2:Y:S02]  /*03e0*/  LDG.E R8, desc[UR8][R8.64+0x4] ;  /* 0x0000040808087981 */ /* 0x000ea4000c1e1900 */
[----:B--2---:R-:W-:-:S13]  /*03f0*/  ISETP.NE.AND P0, PT, R8, RZ, PT ;  /* 0x000000ff0800720c */ /* 0x004fda0003f05270 */
[----:B------:R-:W0:Y:S02]  /*0400*/  @!P0 LDC.64 R10, c[0x0][0x390] ;  /* 0x0000e400ff0a8b82 */ /* 0x000e240000000a00 */
[----:B0-----:R-:W-:-:S05]  /*0410*/  @!P0 IMAD.WIDE R10, R15, 0x4, R10 ;  /* 0x000000040f0a8825 */ /* 0x001fca00078e020a */
[----:B------:R3:W-:Y:S02]  /*0420*/  @!P0 STG.E desc[UR8][R10.64+0x4], RZ ;  /* 0x000004ff0a008986 */ /* 0x0007e4000c101908 */
.L_x_1:
[----:B------:R-:W-:Y:S05]  /*0430*/  BSYNC.RECONVERGENT B0 ;  /* 0x0000000000007941 */ /* 0x000fea0003800200 */
.L_x_0:
[----:B------:R-:W-:Y:S05]  /*0440*/  WARPSYNC.ALL ;  /* 0x0000000000007948 */ /* 0x000fea0003800000 */
[----:B------:R-:W-:Y:S01]  /*0450*/  BAR.SYNC.DEFER_BLOCKING 0x0 ;  /* 0x0000000000007b1d */ /* 0x000fe20000010000 */
[----:B------:R-:W-:-:S04]  /*0460*/  UIADD3 UR4, UPT, UPT, UR4, 0x1, URZ ;  /* 0x0000000104047890 */ /* 0x000fc8000fffe0ff */
[----:B------:R-:W-:-:S09]  /*0470*/  UISETP.NE.AND UP0, UPT, UR6, UR4, UPT ;  /* 0x000000040600728c */ /* 0x000fd2000bf05270 */
[----:B------:R-:W-:Y:S05]  /*0480*/  BRA.U UP0, `(.L_x_4) ;  /* 0xfffffffd00607547 */ /* 0x000fea000b83ffff */
[----:B------:R-:W-:Y:S05]  /*0490*/  EXIT ;  /* 0x000000000000794d */ /* 0x000fea0003800000 */
.L_x_5:
[----:B------:R-:W-:-:S00]  /*04a0*/  BRA `(.L_x_5) ;  /* 0xfffffffc00fc7947 */ /* 0x000fc0000383ffff */
[----:B------:R-:W-:-:S00]  /*04b0*/  NOP ;  /* 0x0000000000007918 */ /* 0x000fc00000000000 */
        /* <DEDUP_REMOVED lines=12> */
.L_x_23:


//--------------------- .text.spoc_max            --------------------------
	.section	.text.spoc_max,"ax",@progbits
	.align	128
.text.spoc_max:
        .type           spoc_max,@function
        .size           spoc_max,(.L_x_24 - spoc_max)
        .other          spoc_max,@"STO_CUDA_ENTRY STV_DEFAULT"
spoc_max:
[----:B------:R-:W-:Y:S01]  /*0000*/  LDC R1, c[0x0][0x37c] ;  /* 0x0000df00ff017b82 */ /* 0x000fe20000000800 */
[----:B------:R-:W0:Y:S07]  /*0010*/  S2R R0, SR_TID.X ;  /* 0x0000000000007919 */ /* 0x000e2e0000002100 */
[----:B------:R-:W1:Y:S08]  /*0020*/  S2UR UR4, SR_CTAID.X ;  /* 0x00000000000479c3 */ /* 0x000e700000002500 */
[----:B------:R-:W2:Y:S01]  /*0030*/  LDC R3, c[0x0][0x360] ;  /* 0x0000d800ff037b82 */ /* 0x000ea20000000800 */
[----:B-1----:R-:W-:Y:S01]  /*0040*/  ULOP3.LUT UR4, UR4, 0xffff, URZ, 0xc0, !UPT ;  /* 0x0000ffff04047892 */ /* 0x002fe2000f8ec0ff */
[----:B0-----:R-:W-:-:S02]  /*0050*/  LOP3.LUT R0, R0, 0xffff, RZ, 0xc0, !PT ;  /* 0x0000ffff00007812 */ /* 0x001fc400078ec0ff */
[----:B--2---:R-:W-:-:S05]  /*0060*/  LOP3.LUT R3, R3, 0xffff, RZ, 0xc0, !PT ;  /* 0x0000ffff03037812 */ /* 0x004fca00078ec0ff */
[----:B------:R-:W-:-:S05]  /*0070*/  IMAD R0, R3, UR4, R0 ;  /* 0x0000000403007c24 */ /* 0x000fca000f8e0200 */
[----:B------:R-:W-:-:S13]  /*0080*/  ISETP.GT.AND P0, PT, R0, RZ, PT ;  /* 0x000000ff0000720c */ /* 0x000fda0003f04270 */
[----:B------:R-:W-:Y:S05]  /*0090*/  @P0 EXIT ;  /* 0x000000000000094d */ /* 0x000fea0003800000 */
[----:B------:R-:W0:Y:S01]  /*00a0*/  LDC.64 R4, c[0x0][0x380] ;  /* 0x0000e000ff047b82 */ /* 0x000e220000000a00 */
[----:B------:R-:W0:Y:S01]  /*00b0*/  LDCU.64 UR8, c[0x0][0x358] ;  /* 0x00006b00ff0877ac */ /* 0x000e220008000a00 */
[----:B------:R-:W1:Y:S01]  /*00c0*/  LDCU UR6, c[0x0][0x390] ;  /* 0x00007200ff0677ac */ /* 0x000e620008000800 */
[----:B0-----:R-:W2:Y:S01]  /*00d0*/  LDG.E.64 R4, desc[UR8][R4.64] ;  /* 0x0000000804047981 */ /* 0x001ea2000c1e1b00 */
[----:B-1----:R-:W-:Y:S01]  /*00e0*/  UISETP.GT.AND UP0, UPT, UR6, 0x1, UPT ;  /* 0x000000010600788c */ /* 0x002fe2000bf04270 */
[----:B--2---:R-:W-:-:S08]  /*00f0*/  DADD R2, -RZ, |R4| ;  /* 0x00000000ff027229 */ /* 0x004fd00000000504 */
[----:B------:R-:W-:Y:S05]  /*0100*/  BRA.U !UP0, `(.L_x_6) ;  /* 0x0000000508007547 */ /* 0x000fea000b800000 */
[----:B------:R-:W0:Y:S01]  /*0110*/  LDCU.64 UR4, c[0x0][0x380] ;  /* 0x00007000ff0477ac */ /* 0x000e220008000a00 */
[----:B------:R-:W1:Y:S01]  /*0120*/  LDCU UR10, c[0x0][0x390] ;  /* 0x00007200ff0a77ac */ /* 0x000e620008000800 */
[----:B0-----:R-:W-:-:S04]  /*0130*/  UIADD3 UR4, UP0, UPT, UR4, 0x8, URZ ;  /* 0x0000000804047890 */ /* 0x001fc8000ff1e0ff */
[----:B------:R-:W-:Y:S02]  /*0140*/  UIADD3.X UR5, UPT, UPT, URZ, UR5, URZ, UP0, !UPT ;  /* 0x00000005ff057290 */ /* 0x000fe400087fe4ff */
[----:B------:R-:W-:Y:S01]  /*0150*/  UISETP.GT.AND UP0, UPT, UR6, 0x1, UPT ;  /* 0x000000010600788c */ /* 0x000fe2000bf04270 */
[----:B------:R-:W-:Y:S01]  /*0160*/  IMAD.U32 R0, RZ, RZ, UR4 ;  /* 0x00000004ff007e24 */ /* 0x000fe2000f8e00ff */
[----:B------:R-:W-:Y:S02]  /*0170*/  UMOV UR4, 0x1 ;  /* 0x0000000100047882 */ /* 0x000fe40000000000 */
[----:B------:R-:W-:-:S05]  /*0180*/  IMAD.U32 R9, RZ, RZ, UR5 ;  /* 0x00000005ff097e24 */ /* 0x000fca000f8e00ff */
[----:B-1----:R-:W-:Y:S05]  /*0190*/  BRA.U !UP0, `(.L_x_7) ;  /* 0x0000000108b47547 */ /* 0x002fea000b800000 */
[----:B------:R-:W-:Y:S01]  /*01a0*/  UIADD3 UR5, UPT, UPT, -UR4, UR6, URZ ;  /* 0x0000000604057290 */ /* 0x000fe2000fffe1ff */
[----:B------:R-:W0:Y:S03]  /*01b0*/  LDCU UR7, c[0x0][0x390] ;  /* 0x00007200ff0777ac */ /* 0x000e260008000800 */
[----:B------:R-:W-:Y:S02]  /*01c0*/  UISETP.GT.AND UP1, UPT, UR5, 0x3, UPT ;  /* 0x000000030500788c */ /* 0x000fe4000bf24270 */
[----:B------:R-:W-:-:S07]  /*01d0*/  UPLOP3.LUT UP0, UPT, UPT, UPT, UPT, 0x80, 0x8 ;  /* 0x000000000008789c */ /* 0x000fce0003f0f070 */
[----:B------:R-:W-:Y:S05]  /*01e0*/  BRA.U !UP1, `(.L_x_8) ;  /* 0x0000000109547547 */ /* 0x000fea000b800000 */
[----:B------:R-:W-:Y:S02]  /*01f0*/  UIADD3 UR5, UPT, UPT, UR6, -0x3, URZ ;  /* 0xfffffffd06057890 */ /* 0x000fe4000fffe0ff */
[----:B------:R-:W-:-:S11]  /*0200*/  UPLOP3.LUT UP0, UPT, UPT, UPT, UPT, 0x40, 0x4 ;  /* 0x000000000004789c */ /* 0x000fd60003f0e870 */
.L_x_9:
[----:B------:R-:W-:Y:S01]  /*0210*/  MOV R4, R0 ;  /* 0x0000000000047202 */ /* 0x000fe20000000f00 */
[----:B------:R-:W-:-:S05]  /*0220*/  IMAD.MOV.U32 R5, RZ, RZ, R9 ;  /* 0x000000ffff057224 */ /* 0x000fca00078e0009 */
[----:B------:R-:W2:Y:S04]  /*0230*/  LDG.E.64 R6, desc[UR8][R4.64] ;  /* 0x0000000804067981 */ /* 0x000ea8000c1e1b00 */
[----:B------:R-:W3:Y:S04]  /*0240*/  LDG.E.64 R8, desc[UR8][R4.64+0x8] ;  /* 0x0000080804087981 */ /* 0x000ee8000c1e1b00 */
[----:B------:R-:W4:Y:S04]  /*0250*/  LDG.E.64 R10, desc[UR8][R4.64+0x10] ;  /* 0x00001008040a7981 */ /* 0x000f28000c1e1b00 */
[----:B------:R-:W5:Y:S01]  /*0260*/  LDG.E.64 R12, desc[UR8][R4.64+0x18] ;  /* 0x00001808040c7981 */ /* 0x000f62000c1e1b00 */
[----:B------:R-:W-:Y:S01]  /*0270*/  UIADD3 UR4, UPT, UPT, UR4, 0x4, URZ ;  /* 0x0000000404047890 */ /* 0x000fe2000fffe0ff */
[----:B------:R-:W-:-:S03]  /*0280*/  IADD3 R0, P1, PT, R4, 0x20, RZ ;  /* 0x0000002004007810 */ /* 0x000fc60007f3e0ff */
[----:B------:R-:W-:Y:S01]  /*0290*/  UISETP.GE.AND UP1, UPT, UR4, UR5, UPT ;  /* 0x000000050400728c */ /* 0x000fe2000bf26270 */
[----:B--2---:R-:W-:-:S14]  /*02a0*/  DSETP.GT.AND P0, PT, |R6|, R2, PT ;  /* 0x000000020600722a */ /* 0x004fdc0003f04200 */
[----:B------:R-:W-:-:S08]  /*02b0*/  @P0 DADD R2, -RZ, |R6| ;  /* 0x00000000ff020229 */ /* 0x000fd00000000506 */
[----:B---3--:R-:W-:-:S14]  /*02c0*/  DSETP.GT.AND P0, PT, |R8|, R2, PT ;  /* 0x000000020800722a */ /* 0x008fdc0003f04200 */
[----:B------:R-:W-:Y:S01]  /*02d0*/  @P0 DADD R2, -RZ, |R8| ;  /* 0x00000000ff020229 */ /* 0x000fe20000000508 */
[----:B------:R-:W-:-:S07]  /*02e0*/  IMAD.X R9, RZ, RZ, R5, P1 ;  /* 0x000000ffff097224 */ /* 0x000fce00008e0605 */
[----:B----4-:R-:W-:-:S14]  /*02f0*/  DSETP.GT.AND P0, PT, |R10|, R2, PT ;  /* 0x000000020a00722a */ /* 0x010fdc0003f04200 */
[----:B------:R-:W-:-:S08]  /*0300*/  @P0 DADD R2, -RZ, |R10| ;  /* 0x00000000ff020229 */ /* 0x000fd0000000050a */
[----:B-----5:R-:W-:-:S14]  /*0310*/  DSETP.GT.AND P0, PT, |R12|, R2, PT ;  /* 0x000000020c00722a */ /* 0x020fdc0003f04200 */
[----:B------:R-:W-:Y:S01]  /*0320*/  @P0 DADD R2, -RZ, |R12| ;  /* 0x00000000ff020229 */ /* 0x000fe2000000050c */
[----:B------:R-:W-:Y:S10]  /*0330*/  BRA.U !UP1, `(.L_x_9) ;  /* 0xfffffffd09b47547 */ /* 0x000ff4000b83ffff */
.L_x_8:
[----:B0-----:R-:W-:-:S04]  /*0340*/  UIADD3 UR5, UPT, UPT, -UR4, UR7, URZ ;  /* 0x0000000704057290 */ /* 0x001fc8000fffe1ff */
[----:B------:R-:W-:-:S09]  /*0350*/  UISETP.GT.AND UP1, UPT, UR5, 0x1, UPT ;  /* 0x000000010500788c */ /* 0x000fd2000bf24270 */
[----:B------:R-:W-:Y:S05]  /*0360*/  BRA.U !UP1, `(.L_x_10) ;  /* 0x0000000109387547 */ /* 0x000fea000b800000 */
[----:B------:R-:W-:-:S05]  /*0370*/  MOV R8, R0 ;  /* 0x0000000000087202 */ /* 0x000fca0000000f00 */
[----:B------:R-:W2:Y:S04]  /*0380*/  LDG.E.64 R4, desc[UR8][R8.64] ;  /* 0x0000000808047981 */ /* 0x000ea8000c1e1b00 */
[----:B------:R-:W3:Y:S01]  /*0390*/  LDG.E.64 R6, desc[UR8][R8.64+0x8] ;  /* 0x0000080808067981 */ /* 0x000ee2000c1e1b00 */
[----:B------:R-:W-:Y:S02]  /*03a0*/  UIADD3 UR4, UPT, UPT, UR4, 0x1, URZ ;  /* 0x0000000104047890 */ /* 0x000fe4000fffe0ff */
[----:B------:R-:W-:Y:S02]  /*03b0*/  UPLOP3.LUT UP0, UPT, UPT, UPT, UPT, 0x40, 0x4 ;  /* 0x000000000004789c */ /* 0x000fe40003f0e870 */
[----:B------:R-:W-:Y:S01]  /*03c0*/  UIADD3 UR4, UPT, UPT, UR4, 0x1, URZ ;  /* 0x0000000104047890 */ /* 0x000fe2000fffe0ff */
[----:B--2---:R-:W-:-:S14]  /*03d0*/  DSETP.GT.AND P0, PT, |R4|, R2, PT ;  /* 0x000000020400722a */ /* 0x004fdc0003f04200 */
[----:B------:R-:W-:Y:S01]  /*03e0*/  @P0 DADD R2, -RZ, |R4| ;  /* 0x00000000ff020229 */ /* 0x000fe20000000504 */
[----:B------:R-:W-:-:S05]  /*03f0*/  IADD3 R0, P0, PT, R0, 0x8, RZ ;  /* 0x0000000800007810 */ /* 0x000fca0007f1e0ff */
[----:B------:R-:W-:Y:S02]  /*0400*/  IMAD.X R4, RZ, RZ, R9, P0 ;  /* 0x000000ffff047224 */ /* 0x000fe400000e0609 */
[----:B---3--:R-:W-:-:S14]  /*0410*/  DSETP.GT.AND P1, PT, |R6|, R2, PT ;  /* 0x000000020600722a */ /* 0x008fdc0003f24200 */
[----:B------:R-:W-:Y:S01]  /*0420*/  @P1 DADD R2, -RZ, |R6| ;  /* 0x00000000ff021229 */ /* 0x000fe20000000506 */
[----:B------:R-:W-:-:S05]  /*0430*/  IADD3 R0, P1, PT, R0, 0x8, RZ ;  /* 0x0000000800007810 */ /* 0x000fca0007f3e0ff */
[----:B------:R-:W-:-:S08]  /*0440*/  IMAD.X R9, RZ, RZ, R4, P1 ;  /* 0x000000ffff097224 */ /* 0x000fd000008e0604 */
.L_x_10:
[----:B------:R-:W-:-:S09]  /*0450*/  UISETP.NE.OR UP0, UPT, UR4, UR7, UP0 ;  /* 0x000000070400728c */ /* 0x000fd20008705670 */
[----:B------:R-:W-:Y:S05]  /*0460*/  BRA.U !UP0, `(.L_x_6) ;  /* 0x0000000108287547 */ /* 0x000fea000b800000 */
.L_x_7:
[----:B------:R-:W-:Y:S01]  /*0470*/  MOV R4, R0 ;  /* 0x0000000000047202 */ /* 0x000fe20000000f00 */
[----:B------:R-:W-:-:S06]  /*0480*/  IMAD.MOV.U32 R5, RZ, RZ, R9 ;  /* 0x000000ffff057224 */ /* 0x000fcc00078e0009 */
[----:B------:R-:W2:Y:S01]  /*0490*/  LDG.E.64 R4, desc[UR8][R4.64] ;  /* 0x0000000804047981 */ /* 0x000ea2000c1e1b00 */
[----:B------:R-:W-:Y:S01]  /*04a0*/  UIADD3 UR4, UPT, UPT, UR4, 0x1, URZ ;  /* 0x0000000104047890 */ /* 0x000fe2000fffe0ff */
[----:B------:R-:W-:-:S03]  /*04b0*/  IADD3 R0, P1, PT, R0, 0x8, RZ ;  /* 0x0000000800007810 */ /* 0x000fc60007f3e0ff */
[----:B------:R-:W-:Y:S01]  /*04c0*/  UISETP.NE.AND UP0, UPT, UR4, UR10, UPT ;  /* 0x0000000a0400728c */ /* 0x000fe2000bf05270 */
[----:B------:R-:W-:Y:S01]  /*04d0*/  IADD3.X R9, PT, PT, RZ, R9, RZ, P1, !PT ;  /* 0x00000009ff097210 */ /* 0x000fe20000ffe4ff */
[----:B--2---:R-:W-:-:S14]  /*04e0*/  DSETP.GT.AND P0, PT, |R4|, R2, PT ;  /* 0x000000020400722a */ /* 0x004fdc0003f04200 */
[----:B------:R-:W-:Y:S01]  /*04f0*/  @P0 DADD R2, -RZ, |R4| ;  /* 0x00000000ff020229 */ /* 0x000fe20000000504 */
[----:B------:R-:W-:Y:S10]  /*0500*/  BRA.U UP0, `(.L_x_7) ;  /* 0xfffffffd00d87547 */ /* 0x000ff4000b83ffff */
.L_x_6:
[----:B------:R-:W0:Y:S02]  /*0510*/  LDC.64 R4, c[0x0][0x388] ;  /* 0x0000e200ff047b82 */ /* 0x000e240000000a00 */
[----:B0-----:R-:W-:Y:S01]  /*0520*/  STG.E.64 desc[UR8][R4.64], R2 ;  /* 0x0000000204007986 */ /* 0x001fe2000c101b08 */
[----:B------:R-:W-:Y:S05]  /*0530*/  EXIT ;  /* 0x000000000000794d */ /* 0x000fea0003800000 */
.L_x_11:
        /* <DEDUP_REMOVED lines=12> */
.L_x_24:


//--------------------- .text.sum                 --------------------------
	.section	.text.sum,"ax",@progbits
	.align	128
.text.sum:
        .type           sum,@function
        .size           sum,(.L_x_25 - sum)
        .other          sum,@"STO_CUDA_ENTRY STV_DEFAULT"
sum:
        /* <DEDUP_REMOVED lines=9> */
[----:B------:R-:W1:Y:S01]  /*0090*/  LDCU.64 UR6, c[0x0][0x358] ;  /* 0x00006b00ff0677ac */ /* 0x000e620008000a00 */
[----:B0-----:R-:W-:Y:S02]  /*00a0*/  LOP3.LUT R0, R0, 0xffff, RZ, 0xc0, !PT ;  /* 0x0000ffff00007812 */ /* 0x001fe400078ec0ff */
[----:B---3--:R-:W-:Y:S01]  /*00b0*/  LOP3.LUT R9, R9, 0xffff, RZ, 0xc0, !PT ;  /* 0x0000ffff09097812 */ /* 0x008fe200078ec0ff */
[----:B------:R-:W-:-:S04]  /*00c0*/  USHF.R.S32.HI UR4, URZ, 0x1, UR4 ;  /* 0x00000001ff047899 */ /* 0x000fc80008011404 */
[----:B------:R-:W-:-:S05]  /*00d0*/  IMAD R9, R9, UR5, R0 ;  /* 0x0000000509097c24 */ /* 0x000fca000f8e0200 */
[----:B------:R-:W-:-:S13]  /*00e0*/  ISETP.LT.AND P0, PT, R9, UR4, PT ;  /* 0x0000000409007c0c */ /* 0x000fda000bf01270 */
[----:B------:R-:W0:Y:S01]  /*00f0*/  @P0 LDC.64 R4, c[0x0][0x380] ;  /* 0x0000e000ff040b82 */ /* 0x000e220000000a00 */
[C---:B------:R-:W-:Y:S01]  /*0100*/  @P0 IADD3 R7, PT, PT, R9.reuse, UR4, RZ ;  /* 0x0000000409070c10 */ /* 0x040fe2000fffe0ff */
[----:B0-----:R-:W-:-:S04]  /*0110*/  @P0 IMAD.WIDE R2, R9, 0x4, R4 ;  /* 0x0000000409020825 */ /* 0x001fc800078e0204 */
[----:B------:R-:W-:Y:S02]  /*0120*/  @P0 IMAD.WIDE R4, R7, 0x4, R4 ;  /* 0x0000000407040825 */ /* 0x000fe400078e0204 */
[----:B-1----:R-:W2:Y:S01]  /*0130*/  @P0 LDG.E R2, desc[UR6][R2.64] ;  /* 0x0000000602020981 */ /* 0x002ea2000c1e1900 */
[----:B------:R-:W0:Y:S03]  /*0140*/  @P0 LDC.64 R6, c[0x0][0x390] ;  /* 0x0000e400ff060b82 */ /* 0x000e260000000a00 */
[----:B------:R-:W2:Y:S01]  /*0150*/  @P0 LDG.E R5, desc[UR6][R4.64] ;  /* 0x0000000604050981 */ /* 0x000ea2000c1e1900 */
[----:B------:R-:W-:-:S04]  /*0160*/  USHF.R.S32.HI UR5, URZ, 0x1f, UR4 ;  /* 0x0000001fff057899 */ /* 0x000fc80008011404 */
[----:B------:R-:W-:-:S04]  /*0170*/  ULOP3.LUT UR5, UR5, 0x1, URZ, 0xc0, !UPT ;  /* 0x0000000105057892 */ /* 0x000fc8000f8ec0ff */
[----:B------:R-:W-:-:S04]  /*0180*/  UIADD3 UR5, UPT, UPT, UR4, UR5, URZ ;  /* 0x0000000504057290 */ /* 0x000fc8000fffe0ff */
[----:B------:R-:W-:-:S04]  /*0190*/  USHF.R.S32.HI UR5, URZ, 0x1, UR5 ;  /* 0x00000001ff057899 */ /* 0x000fc80008011405 */
[----:B------:R-:W-:Y:S01]  /*01a0*/  UISETP.NE.U32.AND UP0, UPT, UR5, URZ, UPT ;  /* 0x000000ff0500728c */ /* 0x000fe2000bf05070 */
[----:B0-----:R-:W-:Y:S01]  /*01b0*/  @P0 IMAD.WIDE R6, R9, 0x4, R6 ;  /* 0x0000000409060825 */ /* 0x001fe200078e0206 */
[----:B--2---:R-:W-:-:S05]  /*01c0*/  @P0 IADD3 R11, PT, PT, R2, R5, RZ ;  /* 0x00000005020b0210 */ /* 0x004fca0007ffe0ff */
[----:B------:R0:W-:Y:S01]  /*01d0*/  @P0 STG.E desc[UR6][R6.64], R11 ;  /* 0x0000000b06000986 */ /* 0x0001e2000c101906 */
[----:B------:R-:W-:Y:S06]  /*01e0*/  BAR.SYNC.DEFER_BLOCKING 0x0 ;  /* 0x0000000000007b1d */ /* 0x000fec0000010000 */
[----:B------:R-:W-:Y:S05]  /*01f0*/  BRA.U !UP0, `(.L_x_12) ;  /* 0x0000000108407547 */ /* 0x000fea000b800000 */
[----:B------:R-:W1:Y:S02]  /*0200*/  LDC.64 R4, c[0x0][0x390] ;  /* 0x0000e400ff047b82 */ /* 0x000e640000000a00 */
.L_x_15:
[----:B------:R-:W-:Y:S01]  /*0210*/  ISETP.GE.U32.AND P0, PT, R9, UR5, PT ;  /* 0x0000000509007c0c */ /* 0x000fe2000bf06070 */
[----:B------:R-:W-:-:S12]  /*0220*/  BSSY.RECONVERGENT B0, `(.L_x_13) ;  /* 0x0000009000007945 */ /* 0x000fd80003800200 */
[----:B--2---:R-:W-:Y:S05]  /*0230*/  @P0 BRA `(.L_x_14) ;  /* 0x00000000001c0947 */ /* 0x004fea0003800000 */
[C---:B------:R-:W-:Y:S01]  /*0240*/  IADD3 R3, PT, PT, R9.reuse, UR5, RZ ;  /* 0x0000000509037c10 */ /* 0x040fe2000fffe0ff */
[----:B01----:R-:W-:-:S04]  /*0250*/  IMAD.WIDE R6, R9, 0x4, R4 ;  /* 0x0000000409067825 */ /* 0x003fc800078e0204 */
[----:B------:R-:W-:Y:S01]  /*0260*/  IMAD.WIDE.U32 R2, R3, 0x4, R4 ;  /* 0x0000000403027825 */ /* 0x000fe200078e0004 */
[----:B------:R-:W2:Y:S05]  /*0270*/  LDG.E R0, desc[UR6][R6.64] ;  /* 0x0000000606007981 */ /* 0x000eaa000c1e1900 */
[----:B------:R-:W2:Y:S02]  /*0280*/  LDG.E R3, desc[UR6][R2.64] ;  /* 0x0000000602037981 */ /* 0x000ea4000c1e1900 */
[----:B--2---:R-:W-:-:S05]  /*0290*/  IADD3 R11, PT, PT, R0, R3, RZ ;  /* 0x00000003000b7210 */ /* 0x004fca0007ffe0ff */
[----:B------:R2:W-:Y:S02]  /*02a0*/  STG.E desc[UR6][R6.64], R11 ;  /* 0x0000000b06007986 */ /* 0x0005e4000c101906 */
.L_x_14:
[----:B------:R-:W-:Y:S05]  /*02b0*/  BSYNC.RECONVERGENT B0 ;  /* 0x0000000000007941 */ /* 0x000fea0003800200 */
.L_x_13:
[----:B------:R-:W-:Y:S01]  /*02c0*/  BAR.SYNC.DEFER_BLOCKING 0x0 ;  /* 0x0000000000007b1d */ /* 0x000fe20000010000 */
[----:B------:R-:W-:-:S04]  /*02d0*/  USHF.R.U32.HI UR5, URZ, 0x1, UR5 ;  /* 0x00000001ff057899 */ /* 0x000fc80008011605 */
[----:B------:R-:W-:-:S09]  /*02e0*/  UISETP.NE.U32.AND UP0, UPT, UR5, URZ, UPT ;  /* 0x000000ff0500728c */ /* 0x000fd2000bf05070 */
[----:B------:R-:W-:Y:S05]  /*02f0*/  BRA.U UP0, `(.L_x_15) ;  /* 0xfffffffd00c47547 */ /* 0x000fea000b83ffff */
.L_x_12:
[----:B------:R-:W-:-:S13]  /*0300*/  ISETP.NE.AND P0, PT, R9, RZ, PT ;  /* 0x000000ff0900720c */ /* 0x000fda0003f05270 */
[----:B------:R-:W-:Y:S05]  /*0310*/  @P0 EXIT ;  /* 0x000000000000094d */ /* 0x000fea0003800000 */
[----:B------:R-:W3:Y:S02]  /*0320*/  LDC.64 R2, c[0x0][0x390] ;  /* 0x0000e400ff027b82 */ /* 0x000ee40000000a00 */
[----:B---3--:R-:W3:Y:S06]  /*0330*/  LDG.E R3, desc[UR6][R2.64] ;  /* 0x0000000602037981 */ /* 0x008eec000c1e1900 */
[----:B-1----:R-:W3:Y:S02]  /*0340*/  LDC.64 R4, c[0x0][0x388] ;  /* 0x0000e200ff047b82 */ /* 0x002ee40000000a00 */
[----:B---3--:R-:W-:Y:S01]  /*0350*/  STG.E desc[UR6][R4.64], R3 ;  /* 0x0000000304007986 */ /* 0x008fe2000c101906 */
[----:B------:R-:W-:Y:S05]  /*0360*/  EXIT ;  /* 0x000000000000794d */ /* 0x000fea0003800000 */
.L_x_16:
        /* <DEDUP_REMOVED lines=9> */
.L_x_25:


//--------------------- .text.vec_add_64          --------------------------
	.section	.text.vec_add_64,"ax",@progbits
	.align	128
.text.vec_add_64:
        .type           vec_add_64,@function
        .size           vec_add_64,(.L_x_26 - vec_add_64)
        .other          vec_add_64,@"STO_CUDA_ENTRY STV_DEFAULT"
vec_add_64:
[----:B------:R-:W-:Y:S01]  /*0000*/  LDC R1, c[0x0][0x37c] ;  /* 0x0000df00ff017b82 */ /* 0x000fe20000000800 */
[----:B------:R-:W0:Y:S07]  /*0010*/  S2R R0, SR_TID.X ;  /* 0x0000000000007919 */ /* 0x000e2e0000002100 */
[----:B------:R-:W1:Y:S01]  /*0020*/  S2UR UR4, SR_CTAID.X ;  /* 0x00000000000479c3 */ /* 0x000e620000002500 */
[----:B------:R-:W2:Y:S07]  /*0030*/  LDCU.64 UR6, c[0x0][0x358] ;  /* 0x00006b00ff0677ac */ /* 0x000eae0008000a00 */
[----:B------:R-:W3:Y:S08]  /*0040*/  LDC R11, c[0x0][0x360] ;  /* 0x0000d800ff0b7b82 */ /* 0x000ef00000000800 */
[----:B------:R-:W4:Y:S08]  /*0050*/  LDC.64 R2, c[0x0][0x380] ;  /* 0x0000e000ff027b82 */ /* 0x000f300000000a00 */
[----:B------:R-:W5:Y:S01]  /*0060*/  LDC.64 R4, c[0x0][0x388] ;  /* 0x0000e200ff047b82 */ /* 0x000f620000000a00 */
[----:B-1----:R-:W-:Y:S01]  /*0070*/  ULOP3.LUT UR4, UR4, 0xffff, URZ, 0xc0, !UPT ;  /* 0x0000ffff04047892 */ /* 0x002fe2000f8ec0ff */
[----:B0-----:R-:W-:-:S06]  /*0080*/  LOP3.LUT R0, R0, 0xffff, RZ, 0xc0, !PT ;  /* 0x0000ffff00007812 */ /* 0x001fcc00078ec0ff */
[----:B------:R-:W0:Y:S01]  /*0090*/  LDC.64 R8, c[0x0][0x390] ;  /* 0x0000e400ff087b82 */ /* 0x000e220000000a00 */
[----:B---3--:R-:W-:-:S05]  /*00a0*/  LOP3.LUT R11, R11, 0xffff, RZ, 0xc0, !PT ;  /* 0x0000ffff0b0b7812 */ /* 0x008fca00078ec0ff */
[----:B------:R-:W-:-:S04]  /*00b0*/  IMAD R11, R11, UR4, R0 ;  /* 0x000000040b0b7c24 */ /* 0x000fc8000f8e0200 */
[----:B----4-:R-:W-:-:S04]  /*00c0*/  IMAD.WIDE R2, R11, 0x8, R2 ;  /* 0x000000080b027825 */ /* 0x010fc800078e0202 */
[C---:B-----5:R-:W-:Y:S02]  /*00d0*/  IMAD.WIDE R4, R11.reuse, 0x8, R4 ;  /* 0x000000080b047825 */ /* 0x060fe400078e0204 */
[----:B--2---:R-:W2:Y:S04]  /*00e0*/  LDG.E.64 R2, desc[UR6][R2.64] ;  /* 0x0000000602027981 */ /* 0x004ea8000c1e1b00 */
[----:B------:R-:W2:Y:S01]  /*00f0*/  LDG.E.64 R4, desc[UR6][R4.64] ;  /* 0x0000000604047981 */ /* 0x000ea2000c1e1b00 */
[----:B0-----:R-:W-:Y:S01]  /*0100*/  IMAD.WIDE R8, R11, 0x8, R8 ;  /* 0x000000080b087825 */ /* 0x001fe200078e0208 */
[----:B--2---:R-:W-:-:S07]  /*0110*/  DADD R6, R2, R4 ;  /* 0x0000000002067229 */ /* 0x004fce0000000004 */
[----:B------:R-:W-:Y:S01]  /*0120*/  STG.E.64 desc[UR6][R8.64], R6 ;  /* 0x0000000608007986 */ /* 0x000fe2000c101b06 */
[----:B------:R-:W-:Y:S05]  /*0130*/  EXIT ;  /* 0x000000000000794d */ /* 0x000fea0003800000 */
.L_x_17:
        /* <DEDUP_REMOVED lines=12> */
.L_x_26:


//--------------------- .text.vec_fma             --------------------------
	.section	.text.vec_fma,"ax",@progbits
	.align	128
.text.vec_fma:
        .type           vec_fma,@function
        .size           vec_fma,(.L_x_27 - vec_fma)
        .other          vec_fma,@"STO_CUDA_ENTRY STV_DEFAULT"
vec_fma:
        /* <DEDUP_REMOVED lines=11> */
[----:B------:R-:W-:Y:S02]  /*00b0*/  IMAD R11, R11, UR4, R0 ;  /* 0x000000040b0b7c24 */ /* 0x000fe4000f8e0200 */
[----:B------:R-:W1:Y:S02]  /*00c0*/  LDC.64 R8, c[0x0][0x398] ;  /* 0x0000e600ff087b82 */ /* 0x000e640000000a00 */
[----:B----4-:R-:W-:-:S04]  /*00d0*/  IMAD.WIDE R2, R11, 0x4, R2 ;  /* 0x000000040b027825 */ /* 0x010fc800078e0202 */
[C---:B-----5:R-:W-:Y:S02]  /*00e0*/  IMAD.WIDE R4, R11.reuse, 0x4, R4 ;  /* 0x000000040b047825 */ /* 0x060fe400078e0204 */
[----:B--2---:R-:W2:Y:S04]  /*00f0*/  LDG.E R2, desc[UR6][R2.64] ;  /* 0x0000000602027981 */ /* 0x004ea8000c1e1900 */
[----:B------:R-:W2:Y:S01]  /*0100*/  LDG.E R5, desc[UR6][R4.64] ;  /* 0x0000000604057981 */ /* 0x000ea2000c1e1900 */
[----:B0-----:R-:W-:-:S06]  /*0110*/  IMAD.WIDE R6, R11, 0x4, R6 ;  /* 0x000000040b067825 */ /* 0x001fcc00078e0206 */
[----:B------:R-:W2:Y:S01]  /*0120*/  LDG.E R6, desc[UR6][R6.64] ;  /* 0x0000000606067981 */ /* 0x000ea2000c1e1900 */
[----:B-1----:R-:W-:-:S04]  /*0130*/  IMAD.WIDE R8, R11, 0x4, R8 ;  /* 0x000000040b087825 */ /* 0x002fc800078e0208 */
[----:B--2---:R-:W-:-:S05]  /*0140*/  FFMA.FTZ R11, R5, R6, R2 ;  /* 0x00000006050b7223 */ /* 0x004fca0000010002 */
[----:B------:R-:W-:Y:S01]  /*0150*/  STG.E desc[UR6][R8.64], R11 ;  /* 0x0000000b08007986 */ /* 0x000fe2000c101906 */
[----:B------:R-:W-:Y:S05]  /*0160*/  EXIT ;  /* 0x000000000000794d */ /* 0x000fea0003800000 */
.L_x_18:
        /* <DEDUP_REMOVED lines=9> */
.L_x_27:


//--------------------- .text.vec_sub             --------------------------
	.section	.text.vec_sub,"ax",@progbits
	.align	128
.text.vec_sub:
        .type           vec_sub,@function
        .size           vec_sub,(.L_x_28 - vec_sub)
        .other          vec_sub,@"STO_CUDA_ENTRY STV_DEFAULT"
vec_sub:
        /* <DEDUP_REMOVED lines=14> */
[----:B--2---:R-:W2:Y:S04]  /*00e0*/  LDG.E R2, desc[UR6][R2.64] ;  /* 0x0000000602027981 */ /* 0x004ea8000c1e1900 */
[----:B------:R-:W2:Y:S01]  /*00f0*/  LDG.E R5, desc[UR6][R4.64] ;  /* 0x0000000604057981 */ /* 0x000ea2000c1e1900 */
[----:B0-----:R-:W-:-:S04]  /*0100*/  IMAD.WIDE R6, R9, 0x4, R6 ;  /* 0x0000000409067825 */ /* 0x001fc800078e0206 */
[----:B--2---:R-:W-:-:S05]  /*0110*/  FADD.FTZ R9, R2, -R5 ;  /* 0x8000000502097221 */ /* 0x004fca0000010000 */
[----:B------:R-:W-:Y:S01]  /*0120*/  STG.E desc[UR6][R6.64], R9 ;  /* 0x0000000906007986 */ /* 0x000fe2000c101906 */
[----:B------:R-:W-:Y:S05]  /*0130*/  EXIT ;  /* 0x000000000000794d */ /* 0x000fea0003800000 */
.L_x_19:
        /* <DEDUP_REMOVED lines=12> */
.L_x_28:


//--------------------- .text.vec_div             --------------------------
	.section	.text.vec_div,"ax",@progbits
	.align	128
.text.vec_div:
        .type           vec_div,@function
        .size           vec_div,(.L_x_29 - vec_div)
        .other          vec_div,@"STO_CUDA_ENTRY STV_DEFAULT"
vec_div:
[----:B------:R-:W-:Y:S01]  /*0000*/  LDC R1, c[0x0][0x37c] ;  /* 0x0000df00ff017b82 */ /* 0x000fe20000000800 */
[----:B------:R-:W0:Y:S07]  /*0010*/  S2R R0, SR_TID.X ;  /* 0x0000000000007919 */ /* 0x000e2e0000002100 */
[----:B------:R-:W1:Y:S01]  /*0020*/  S2UR UR4, SR_CTAID.X ;  /* 0x00000000000479c3 */ /* 0x000e620000002500 */
[----:B------:R-:W2:Y:S07]  /*0030*/  LDCU.64 UR6, c[0x0][0x358] ;  /* 0x00006b00ff0677ac */ /* 0x000eae0008000a00 */
[----:B------:R-:W3:Y:S08]  /*0040*/  LDC R9, c[0x0][0x360] ;  /* 0x0000d800ff097b82 */ /* 0x000ef00000000800 */
[----:B------:R-:W4:Y:S01]  /*0050*/  LDC.64 R4, c[0x0][0x388] ;  /* 0x0000e200ff047b82 */ /* 0x000f220000000a00 */
[----:B-1----:R-:W-:-:S07]  /*0060*/  ULOP3.LUT UR4, UR4, 0xffff, URZ, 0xc0, !UPT ;  /* 0x0000ffff04047892 */ /* 0x002fce000f8ec0ff */
[----:B------:R-:W1:Y:S01]  /*0070*/  LDC.64 R2, c[0x0][0x380] ;  /* 0x0000e000ff027b82 */ /* 0x000e620000000a00 */
[----:B0-----:R-:W-:Y:S02]  /*0080*/  LOP3.LUT R0, R0, 0xffff, RZ, 0xc0, !PT ;  /* 0x0000ffff00007812 */ /* 0x001fe400078ec0ff */
[----:B---3--:R-:W-:-:S05]  /*0090*/  LOP3.LUT R9, R9, 0xffff, RZ, 0xc0, !PT ;  /* 0x0000ffff09097812 */ /* 0x008fca00078ec0ff */
[----:B------:R-:W0:Y:S01]  /*00a0*/  LDC.64 R6, c[0x0][0x390] ;  /* 0x0000e400ff067b82 */ /* 0x000e220000000a00 */
[----:B------:R-:W-:-:S04]  /*00b0*/  IMAD R9, R9, UR4, R0 ;  /* 0x0000000409097c24 */ /* 0x000fc8000f8e0200 */
[----:B----4-:R-:W-:-:S05]  /*00c0*/  IMAD.WIDE R4, R9, 0x4, R4 ;  /* 0x0000000409047825 */ /* 0x010fca00078e0204 */
[----:B--2---:R-:W2:Y:S01]  /*00d0*/  LDG.E R8, desc[UR6][R4.64] ;  /* 0x0000000604087981 */ /* 0x004ea2000c1e1900 */
[----:B-1----:R-:W-:-:S05]  /*00e0*/  IMAD.WIDE R2, R9, 0x4, R2 ;  /* 0x0000000409027825 */ /* 0x002fca00078e0202 */
[----:B------:R-:W3:Y:S01]  /*00f0*/  LDG.E R0, desc[UR6][R2.64] ;  /* 0x0000000602007981 */ /* 0x000ee2000c1e1900 */
[----:B0-----:R-:W-:Y:S01]  /*0100*/  IMAD.WIDE R6, R9, 0x4, R6 ;  /* 0x0000000409067825 */ /* 0x001fe200078e0206 */
[----:B--2---:R-:W-:-:S13]  /*0110*/  FSETP.GT.FTZ.AND P0, PT, |R8|, 8.50705917302346158658e+37, PT ;  /* 0x7e8000000800780b */ /* 0x004fda0003f14200 */
[----:B------:R-:W-:Y:S01]  /*0120*/  @P0 FMUL.FTZ R8, R8, 0.25 ;  /* 0x3e80000008080820 */ /* 0x000fe20000410000 */
[----:B---3--:R-:W-:-:S03]  /*0130*/  @P0 FMUL.FTZ R0, R0, 0.25 ;  /* 0x3e80000000000820 */ /* 0x008fc60000410000 */
[----:B------:R-:W0:Y:S02]  /*0140*/  MUFU.RCP R11, R8 ;  /* 0x00000008000b7308 */ /* 0x000e240000001000 */
[----:B0-----:R-:W-:-:S05]  /*0150*/  FMUL.FTZ R11, R11, R0 ;  /* 0x000000000b0b7220 */ /* 0x001fca0000410000 */
[----:B------:R-:W-:Y:S01]  /*0160*/  STG.E desc[UR6][R6.64], R11 ;  /* 0x0000000b06007986 */ /* 0x000fe2000c101906 */
[----:B------:R-:W-:Y:S05]  /*0170*/  EXIT ;  /* 0x000000000000794d */ /* 0x000fea0003800000 */
.L_x_20:
        /* <DEDUP_REMOVED lines=16> */
.L_x_29:


//--------------------- .text.vec_mult            --------------------------
	.section	.text.vec_mult,"ax",@progbits
	.align	128
.text.vec_mult:
        .type           vec_mult,@function
        .size           vec_mult,(.L_x_30 - vec_mult)
        .other          vec_mult,@"STO_CUDA_ENTRY STV_DEFAULT"
vec_mult:
        /* <DEDUP_REMOVED lines=17> */
[----:B--2---:R-:W-:-:S05]  /*0110*/  FMUL.FTZ R9, R2, R5 ;  /* 0x0000000502097220 */ /* 0x004fca0000410000 */
[----:B------:R-:W-:Y:S01]  /*0120*/  STG.E desc[UR6][R6.64], R9 ;  /* 0x0000000906007986 */ /* 0x000fe2000c101906 */
[----:B------:R-:W-:Y:S05]  /*0130*/  EXIT ;  /* 0x000000000000794d */ /* 0x000fea0003800000 */
.L_x_21:
        /* <DEDUP_REMOVED lines=12> */
.L_x_30:


//--------------------- .text.vec_add             --------------------------
	.section	.text.vec_add,"ax",@progbits
	.align	128
.text.vec_add:
        .type           vec_add,@function
        .size           vec_add,(.L_x_31 - vec_add)
        .other          vec_add,@"STO_CUDA_ENTRY STV_DEFAULT"
vec_add:
        /* <DEDUP_REMOVED lines=17> */
[----:B--2---:R-:W-:-:S05]  /*0110*/  FADD.FTZ R9, R2, R5 ;  /* 0x0000000502097221 */ /* 0x004fca0000010000 */
[----:B------:R-:W-:Y:S01]  /*0120*/  STG.E desc[UR6][R6.64], R9 ;  /* 0x0000000906007986 */ /* 0x000fe2000c101906 */
[----:B------:R-:W-:Y:S05]  /*0130*/  EXIT ;  /* 0x000000000000794d */ /* 0x000fea0003800000 */
.L_x_22:
        /* <DEDUP_REMOVED lines=12> */
.L_x_31:


//--------------------- .nv.shared.reserved.0     --------------------------
	.section	.nv.shared.reserved.0,"aw",@nobits
	.weak		__nv_reservedSMEM_offset_0_alias
	.size		__nv_reservedSMEM_offset_0_alias, 0, 64
	.other		__nv_reservedSMEM_offset_0_alias,@"STO_CUDA_RESERVED_SHARED STV_DEFAULT"
__nv_reservedSMEM_offset_0_alias:
	.zero		0
	.zero		64


//--------------------- .nv.constant0.int_bubble_filter --------------------------
	.section	.nv.constant0.int_bubble_filter,"a",@progbits
	.sectionflags	@""
	.align	4
.nv.constant0.int_bubble_filter:
	.zero		924


//--------------------- .nv.constant0.spoc_max    --------------------------
	.section	.nv.constant0.spoc_max,"a",@progbits
	.sectionflags	@""
	.align	4
.nv.constant0.spoc_max:
	.zero		916


//--------------------- .nv.constant0.sum         --------------------------
	.section	.nv.constant0.sum,"a",@progbits
	.sectionflags	@""
	.align	4
.nv.constant0.sum:
	.zero		924


//--------------------- .nv.constant0.vec_add_64  --------------------------
	.section	.nv.constant0.vec_add_64,"a",@progbits
	.sectionflags	@""
	.align	4
.nv.constant0.vec_add_64:
	.zero		924


//--------------------- .nv.constant0.vec_fma     --------------------------
	.section	.nv.constant0.vec_fma,"a",@progbits
	.sectionflags	@""
	.align	4
.nv.constant0.vec_fma:
	.zero		932


//--------------------- .nv.constant0.vec_sub     --------------------------
	.section	.nv.constant0.vec_sub,"a",@progbits
	.sectionflags	@""
	.align	4
.nv.constant0.vec_sub:
	.zero		924


//--------------------- .nv.constant0.vec_div     --------------------------
	.section	.nv.constant0.vec_div,"a",@progbits
	.sectionflags	@""
	.align	4
.nv.constant0.vec_div:
	.zero		924


//--------------------- .nv.constant0.vec_mult    --------------------------
	.section	.nv.constant0.vec_mult,"a",@progbits
	.sectionflags	@""
	.align	4
.nv.constant0.vec_mult:
	.zero		924


//--------------------- .nv.constant0.vec_add     --------------------------
	.section	.nv.constant0.vec_add,"a",@progbits
	.sectionflags	@""
	.align	4
.nv.constant0.vec_add:
	.zero		924


//--------------------- SYMBOLS --------------------------

	.type		.nv.reservedSmem.offset0,@object
	.size		.nv.reservedSmem.offset0,0x4
